def attn_fwd(
    Q,
    K,
    V,
    Out,
    Lse,
    sm_scale,
    stride_qz,
    stride_qh,
    stride_qm,
    stride_qk,
    stride_kz,
    stride_kh,
    stride_kn,
    stride_kk,
    stride_vz,
    stride_vh,
    stride_vn,
    stride_vk,
    stride_oz,
    stride_oh,
    stride_om,
    stride_ok,
    seqlen_q,
    seqlen_k,
    BLOCK_M: tl.constexpr,
    BLOCK_N: tl.constexpr,
    HEAD_DIM: tl.constexpr,
    CAUSAL: tl.constexpr,
):
    start_m = tl.program_id(0)
    off_hz = tl.program_id(1)
    q_off = off_hz * stride_qh
    k_off = off_hz * stride_kh
    v_off = off_hz * stride_vh
    offs_m = start_m * BLOCK_M + tl.arange(0, BLOCK_M)
    offs_d = tl.arange(0, HEAD_DIM)
    offs_n = tl.arange(0, BLOCK_N)
    q_ptrs = Q + q_off + offs_m[:, None] * stride_qm + offs_d[None, :] * stride_qk
    k_ptrs = K + k_off + offs_d[:, None] * stride_kk + offs_n[None, :] * stride_kn
    v_ptrs = V + v_off + offs_n[:, None] * stride_vn + offs_d[None, :] * stride_vk
    m_i = tl.full([BLOCK_M], float("-inf"), dtype=tl.float32)
    l_i = tl.zeros([BLOCK_M], dtype=tl.float32) + 1.0
    acc = tl.zeros([BLOCK_M, HEAD_DIM], dtype=tl.float32)
    q = tl.load(q_ptrs)
    acc, l_i, m_i = _attn_fwd_inner(
        acc,
        l_i,
        m_i,
        q,
        k_ptrs,
        v_ptrs,
        sm_scale,
        stride_kn,
        stride_vn,
        start_m,
        seqlen_k,
        BLOCK_M,
        BLOCK_N,
        HEAD_DIM,
        CAUSAL,
    )
    acc = acc / l_i[:, None]
    lse = m_i + tl.math.log2(l_i) / 1.4426950408889634
    o_ptrs = (
        Out
        + off_hz * stride_oh
        + offs_m[:, None] * stride_om
        + offs_d[None, :] * stride_ok
    )
    tl.store(o_ptrs, acc.to(Out.dtype.element_ty))
    tl.store(Lse + off_hz * seqlen_q + offs_m, lse)

# config = {"BLOCK_M": 256, "BLOCK_N": 128, "HEAD_DIM": 32, "arch": "sm_100", "causal": true, "dtype": "bf16", "num_stages": 3, "num_warps": 16}
# arch = sm_100


// ===== COMPILED SASS (sm_100a) =====

	.target	sm_100a

	.elftype	@"ET_EXEC"


//--------------------- .note.nv.tkinfo           --------------------------
	.section	.note.nv.tkinfo,"",@"SHT_NOTE"
	.sectionflags	@"SHF_NOTE_NV_TKINFO"
	.tkinfo
        /*0018*/ 	.word	0x00000081
        /*0030*/ 	.string	""
        /*0030*/ 	.string	"ptxas-blackwell"
        /*0030*/ 	.string	"Cuda compilation tools, release 12.9, V12.9.86"
        /*0030*/ 	.string	"Build cuda_12.9.r12.9/compiler.36037853_0"
        /*0030*/ 	.string	"-v  -suppress-debug-info  -lineinfo  -arch sm_100a "



//--------------------- .note.nv.cuver            --------------------------
	.section	.note.nv.cuver,"",@"SHT_NOTE"
	.sectionflags	@"SHF_NOTE_NV_CUVER"
        /*0018*/ 	.short	0x0001
        /*001a*/ 	.short	0x0064
        /*001c*/ 	.short	0x0001
        /*001e*/ 	.short	0x0000
        /*0020*/ 	.short	0x0001
        /*0022*/ 	.short	0x0000


//--------------------- .nv.info                  --------------------------
	.section	.nv.info,"",@"SHT_CUDA_INFO"
	.align	4


	//----- nvinfo : EIATTR_REGCOUNT
	.align		4
        /*0000*/ 	.byte	0x04, 0x2f
        /*0002*/ 	.short	(.L_2 - .L_1)
	.align		4
.L_1:
        /*0004*/ 	.word	index@(attn_fwd)
        /*0008*/ 	.word	0x00000080


	//----- nvinfo : EIATTR_FRAME_SIZE
	.align		4
.L_2:
        /*000c*/ 	.byte	0x04, 0x11
        /*000e*/ 	.short	(.L_4 - .L_3)
	.align		4
.L_3:
        /*0010*/ 	.word	index@(attn_fwd)
        /*0014*/ 	.word	0x00000088


	//----- nvinfo : EIATTR_MIN_STACK_SIZE
	.align		4
.L_4:
        /*0018*/ 	.byte	0x04, 0x12
        /*001a*/ 	.short	(.L_6 - .L_5)
	.align		4
.L_5:
        /*001c*/ 	.word	index@(attn_fwd)
        /*0020*/ 	.word	0x00000088
.L_6:


//--------------------- .nv.info.attn_fwd         --------------------------
	.section	.nv.info.attn_fwd,"",@"SHT_CUDA_INFO"
	.sectionflags	@""
	.align	4


	//----- nvinfo : EIATTR_CUDA_API_VERSION
	.align		4
        /*0000*/ 	.byte	0x04, 0x37
        /*0002*/ 	.short	(.L_8 - .L_7)
.L_7:
        /*0004*/ 	.word	0x00000081


	//----- nvinfo : EIATTR_KPARAM_INFO
	.align		4
.L_8:
        /*0008*/ 	.byte	0x04, 0x17
        /*000a*/ 	.short	(.L_10 - .L_9)
.L_9:
        /*000c*/ 	.word	0x00000000
        /*0010*/ 	.short	0x0019
        /*0012*/ 	.short	0x0080
        /*0014*/ 	.byte	0x00, 0xf4, 0x21, 0x00


	//----- nvinfo : EIATTR_KPARAM_INFO
	.align		4
.L_10:
        /*0018*/ 	.byte	0x04, 0x17
        /*001a*/ 	.short	(.L_12 - .L_11)
.L_11:
        /*001c*/ 	.word	0x00000000
        /*0020*/ 	.short	0x0018
        /*0022*/ 	.short	0x0078
        /*0024*/ 	.byte	0x00, 0xf4, 0x21, 0x00


	//----- nvinfo : EIATTR_KPARAM_INFO
	.align		4
.L_12:
        /*0028*/ 	.byte	0x04, 0x17
        /*002a*/ 	.short	(.L_14 - .L_13)
.L_13:
        /*002c*/ 	.word	0x00000000
        /*0030*/ 	.short	0x0017
        /*0032*/ 	.short	0x0070
        /*0034*/ 	.byte	0x00, 0xf0, 0x11, 0x00


	//----- nvinfo : EIATTR_KPARAM_INFO
	.align		4
.L_14:
        /*0038*/ 	.byte	0x04, 0x17
        /*003a*/ 	.short	(.L_16 - .L_15)
.L_15:
        /*003c*/ 	.word	0x00000000
        /*0040*/ 	.short	0x0016
        /*0042*/ 	.short	0x006c
        /*0044*/ 	.byte	0x00, 0xf0, 0x11, 0x00


	//----- nvinfo : EIATTR_KPARAM_INFO
	.align		4
.L_16:
        /*0048*/ 	.byte	0x04, 0x17
        /*004a*/ 	.short	(.L_18 - .L_17)
.L_17:
        /*004c*/ 	.word	0x00000000
        /*0050*/ 	.short	0x0015
        /*0052*/ 	.short	0x0068
        /*0054*/ 	.byte	0x00, 0xf0, 0x11, 0x00


	//----- nvinfo : EIATTR_KPARAM_INFO
	.align		4
.L_18:
        /*0058*/ 	.byte	0x04, 0x17
        /*005a*/ 	.short	(.L_20 - .L_19)
.L_19:
        /*005c*/ 	.word	0x00000000
        /*0060*/ 	.short	0x0014
        /*0062*/ 	.short	0x0064
        /*0064*/ 	.byte	0x00, 0xf0, 0x11, 0x00


	//----- nvinfo : EIATTR_KPARAM_INFO
	.align		4
.L_20:
        /*0068*/ 	.byte	0x04, 0x17
        /*006a*/ 	.short	(.L_22 - .L_21)
.L_21:
        /*006c*/ 	.word	0x00000000
        /*0070*/ 	.short	0x0013
        /*0072*/ 	.short	0x0060
        /*0074*/ 	.byte	0x00, 0xf0, 0x11, 0x00


	//----- nvinfo : EIATTR_KPARAM_INFO
	.align		4
.L_22:
        /*0078*/ 	.byte	0x04, 0x17
        /*007a*/ 	.short	(.L_24 - .L_23)
.L_23:
        /*007c*/ 	.word	0x00000000
        /*0080*/ 	.short	0x0012
        /*0082*/ 	.short	0x005c
        /*0084*/ 	.byte	0x00, 0xf0, 0x11, 0x00


	//----- nvinfo : EIATTR_KPARAM_INFO
	.align		4
.L_24:
        /*0088*/ 	.byte	0x04, 0x17
        /*008a*/ 	.short	(.L_26 - .L_25)
.L_25:
        /*008c*/ 	.word	0x00000000
        /*0090*/ 	.short	0x0011
        /*0092*/ 	.short	0x0058
        /*0094*/ 	.byte	0x00, 0xf0, 0x11, 0x00


	//----- nvinfo : EIATTR_KPARAM_INFO
	.align		4
.L_26:
        /*0098*/ 	.byte	0x04, 0x17
        /*009a*/ 	.short	(.L_28 - .L_27)
.L_27:
        /*009c*/ 	.word	0x00000000
        /*00a0*/ 	.short	0x0010
        /*00a2*/ 	.short	0x0054
        /*00a4*/ 	.byte	0x00, 0xf0, 0x11, 0x00


	//----- nvinfo : EIATTR_KPARAM_INFO
	.align		4
.L_28:
        /*00a8*/ 	.byte	0x04, 0x17
        /*00aa*/ 	.short	(.L_30 - .L_29)
.L_29:
        /*00ac*/ 	.word	0x00000000
        /*00b0*/ 	.short	0x000f
        /*00b2*/ 	.short	0x0050
        /*00b4*/ 	.byte	0x00, 0xf0, 0x11, 0x00


	//----- nvinfo : EIATTR_KPARAM_INFO
	.align		4
.L_30:
        /*00b8*/ 	.byte	0x04, 0x17
        /*00ba*/ 	.short	(.L_32 - .L_31)
.L_31:
        /*00bc*/ 	.word	0x00000000
        /*00c0*/ 	.short	0x000e
        /*00c2*/ 	.short	0x004c
        /*00c4*/ 	.byte	0x00, 0xf0, 0x11, 0x00


	//----- nvinfo : EIATTR_KPARAM_INFO
	.align		4
.L_32:
        /*00c8*/ 	.byte	0x04, 0x17
        /*00ca*/ 	.short	(.L_34 - .L_33)
.L_33:
        /*00cc*/ 	.word	0x00000000
        /*00d0*/ 	.short	0x000d
        /*00d2*/ 	.short	0x0048
        /*00d4*/ 	.byte	0x00, 0xf0, 0x11, 0x00


	//----- nvinfo : EIATTR_KPARAM_INFO
	.align		4
.L_34:
        /*00d8*/ 	.byte	0x04, 0x17
        /*00da*/ 	.short	(.L_36 - .L_35)
.L_35:
        /*00dc*/ 	.word	0x00000000
        /*00e0*/ 	.short	0x000c
        /*00e2*/ 	.short	0x0044
        /*00e4*/ 	.byte	0x00, 0xf0, 0x11, 0x00


	//----- nvinfo : EIATTR_KPARAM_INFO
	.align		4
.L_36:
        /*00e8*/ 	.byte	0x04, 0x17
        /*00ea*/ 	.short	(.L_38 - .L_37)
.L_37:
        /*00ec*/ 	.word	0x00000000
        /*00f0*/ 	.short	0x000b
        /*00f2*/ 	.short	0x0040
        /*00f4*/ 	.byte	0x00, 0xf0, 0x11, 0x00


	//----- nvinfo : EIATTR_KPARAM_INFO
	.align		4
.L_38:
        /*00f8*/ 	.byte	0x04, 0x17
        /*00fa*/ 	.short	(.L_40 - .L_39)
.L_39:
        /*00fc*/ 	.word	0x00000000
        /*0100*/ 	.short	0x000a
        /*0102*/ 	.short	0x003c
        /*0104*/ 	.byte	0x00, 0xf0, 0x11, 0x00


	//----- nvinfo : EIATTR_KPARAM_INFO
	.align		4
.L_40:
        /*0108*/ 	.byte	0x04, 0x17
        /*010a*/ 	.short	(.L_42 - .L_41)
.L_41:
        /*010c*/ 	.word	0x00000000
        /*0110*/ 	.short	0x0009
        /*0112*/ 	.short	0x0038
        /*0114*/ 	.byte	0x00, 0xf0, 0x11, 0x00


	//----- nvinfo : EIATTR_KPARAM_INFO
	.align		4
.L_42:
        /*0118*/ 	.byte	0x04, 0x17
        /*011a*/ 	.short	(.L_44 - .L_43)
.L_43:
        /*011c*/ 	.word	0x00000000
        /*0120*/ 	.short	0x0008
        /*0122*/ 	.short	0x0034
        /*0124*/ 	.byte	0x00, 0xf0, 0x11, 0x00


	//----- nvinfo : EIATTR_KPARAM_INFO
	.align		4
.L_44:
        /*0128*/ 	.byte	0x04, 0x17
        /*012a*/ 	.short	(.L_46 - .L_45)
.L_45:
        /*012c*/ 	.word	0x00000000
        /*0130*/ 	.short	0x0007
        /*0132*/ 	.short	0x0030
        /*0134*/ 	.byte	0x00, 0xf0, 0x11, 0x00


	//----- nvinfo : EIATTR_KPARAM_INFO
	.align		4
.L_46:
        /*0138*/ 	.byte	0x04, 0x17
        /*013a*/ 	.short	(.L_48 - .L_47)
.L_47:
        /*013c*/ 	.word	0x00000000
        /*0140*/ 	.short	0x0006
        /*0142*/ 	.short	0x002c
        /*0144*/ 	.byte	0x00, 0xf0, 0x11, 0x00


	//----- nvinfo : EIATTR_KPARAM_INFO
	.align		4
.L_48:
        /*0148*/ 	.byte	0x04, 0x17
        /*014a*/ 	.short	(.L_50 - .L_49)
.L_49:
        /*014c*/ 	.word	0x00000000
        /*0150*/ 	.short	0x0005
        /*0152*/ 	.short	0x0028
        /*0154*/ 	.byte	0x00, 0xf0, 0x11, 0x00


	//----- nvinfo : EIATTR_KPARAM_INFO
	.align		4
.L_50:
        /*0158*/ 	.byte	0x04, 0x17
        /*015a*/ 	.short	(.L_52 - .L_51)
.L_51:
        /*015c*/ 	.word	0x00000000
        /*0160*/ 	.short	0x0004
        /*0162*/ 	.short	0x0020
        /*0164*/ 	.byte	0x00, 0xf4, 0x21, 0x00


	//----- nvinfo : EIATTR_KPARAM_INFO
	.align		4
.L_52:
        /*0168*/ 	.byte	0x04, 0x17
        /*016a*/ 	.short	(.L_54 - .L_53)
.L_53:
        /*016c*/ 	.word	0x00000000
        /*0170*/ 	.short	0x0003
        /*0172*/ 	.short	0x0018
        /*0174*/ 	.byte	0x00, 0xf4, 0x21, 0x00


	//----- nvinfo : EIATTR_KPARAM_INFO
	.align		4
.L_54:
        /*0178*/ 	.byte	0x04, 0x17
        /*017a*/ 	.short	(.L_56 - .L_55)
.L_55:
        /*017c*/ 	.word	0x00000000
        /*0180*/ 	.short	0x0002
        /*0182*/ 	.short	0x0010
        /*0184*/ 	.byte	0x00, 0xf4, 0x21, 0x00


	//----- nvinfo : EIATTR_KPARAM_INFO
	.align		4
.L_56:
        /*0188*/ 	.byte	0x04, 0x17
        /*018a*/ 	.short	(.L_58 - .L_57)
.L_57:
        /*018c*/ 	.word	0x00000000
        /*0190*/ 	.short	0x0001
        /*0192*/ 	.short	0x0008
        /*0194*/ 	.byte	0x00, 0xf4, 0x21, 0x00


	//----- nvinfo : EIATTR_KPARAM_INFO
	.align		4
.L_58:
        /*0198*/ 	.byte	0x04, 0x17
        /*019a*/ 	.short	(.L_60 - .L_59)
.L_59:
        /*019c*/ 	.word	0x00000000
        /*01a0*/ 	.short	0x0000
        /*01a2*/ 	.short	0x0000
        /*01a4*/ 	.byte	0x00, 0xf4, 0x21, 0x00


	//----- nvinfo : EIATTR_SPARSE_MMA_MASK
	.align		4
.L_60:
        /*01a8*/ 	.byte	0x03, 0x50
        /*01aa*/ 	.short	0x0000


	//----- nvinfo : EIATTR_MAXREG_COUNT
	.align		4
        /*01ac*/ 	.byte	0x03, 0x1b
        /*01ae*/ 	.short	0x0080


	//----- nvinfo : EIATTR_NUM_BARRIERS
	.align		4
        /*01b0*/ 	.byte	0x02, 0x4c
        /*01b2*/ 	.byte	0x01
	.zero		1


	//----- nvinfo : EIATTR_ANNOTATIONS
	.align		4
        /*01b4*/ 	.byte	0x04, 0x55
        /*01b6*/ 	.short	(.L_62 - .L_61)


	//   ....[0]....
.L_61:
        /*01b8*/ 	.word	0x00000001
        /*01bc*/ 	.byte	0x00, 0x08, 0x00, 0x00, 0x01, 0x00, 0x00, 0x00, 0x40, 0x0b, 0x00, 0x00, 0x01, 0x00, 0x00, 0x00
        /* <DEDUP_REMOVED lines=18> */
        /*02ec*/ 	.byte	0x50, 0x4b, 0x00, 0x00


	//----- nvinfo : EIATTR_COOP_GROUP_MASK_REGIDS
	.align		4
.L_62:
        /*02f0*/ 	.byte	0x04, 0x29
        /*02f2*/ 	.short	(.L_64 - .L_63)


	//   ....[0]....
.L_63:
        /*02f4*/ 	.word	0xffffffff


	//   ....[1]....
        /*02f8*/ 	.word	0xffffffff


	//   ....[2]....
        /*02fc*/ 	.word	0xffffffff


	//   ....[3]....
        /*0300*/ 	.word	0xffffffff


	//   ....[4]....
        /*0304*/ 	.word	0xffffffff


	//   ....[5]....
        /*0308*/ 	.word	0xffffffff


	//   ....[6]....
        /*030c*/ 	.word	0xffffffff


	//   ....[7]....
        /*0310*/ 	.word	0xffffffff


	//----- nvinfo : EIATTR_COOP_GROUP_INSTR_OFFSETS
	.align		4
.L_64:
        /*0314*/ 	.byte	0x04, 0x28
        /*0316*/ 	.short	(.L_66 - .L_65)


	//   ....[0]....
.L_65:
        /*0318*/ 	.word	0x00003190


	//   ....[1]....
        /*031c*/ 	.word	0x00003290


	//   ....[2]....
        /*0320*/ 	.word	0x000032a0


	//   ....[3]....
        /*0324*/ 	.word	0x00003330


	//   ....[4]....
        /*0328*/ 	.word	0x00004870


	//   ....[5]....
        /*032c*/ 	.word	0x00004910


	//   ....[6]....
        /*0330*/ 	.word	0x00004930


	//   ....[7]....
        /*0334*/ 	.word	0x000049c0


	//----- nvinfo : EIATTR_VRC_CTA_INIT_COUNT
	.align		4
.L_66:
        /*0338*/ 	.byte	0x02, 0x4a
	.zero		1
	.zero		1


	//----- nvinfo : EIATTR_EXIT_INSTR_OFFSETS
	.align		4
        /*033c*/ 	.byte	0x04, 0x1c
        /*033e*/ 	.short	(.L_68 - .L_67)


	//   ....[0]....
.L_67:
        /*0340*/ 	.word	0x00005c10


	//   ....[1]....
        /*0344*/ 	.word	0x00005c40


	//----- nvinfo : EIATTR_REQNTID
	.align		4
.L_68:
        /*0348*/ 	.byte	0x04, 0x10
        /*034a*/ 	.short	(.L_70 - .L_69)
.L_69:
        /*034c*/ 	.word	0x00000200
        /*0350*/ 	.word	0x00000001
        /*0354*/ 	.word	0x00000001


	//----- nvinfo : EIATTR_CBANK_PARAM_SIZE
	.align		4
.L_70:
        /*0358*/ 	.byte	0x03, 0x19
        /*035a*/ 	.short	0x0088


	//----- nvinfo : EIATTR_PARAM_CBANK
	.align		4
        /*035c*/ 	.byte	0x04, 0x0a
        /*035e*/ 	.short	(.L_72 - .L_71)
	.align		4
.L_71:
        /*0360*/ 	.word	index@(.nv.constant0.attn_fwd)
        /*0364*/ 	.short	0x0380
        /*0366*/ 	.short	0x0088


	//----- nvinfo : EIATTR_SW_WAR
	.align		4
.L_72:
        /*0368*/ 	.byte	0x04, 0x36
        /*036a*/ 	.short	(.L_74 - .L_73)
.L_73:
        /*036c*/ 	.word	0x00000008
.L_74:


//--------------------- .nv.compat                --------------------------
	.section	.nv.compat,"",@"SHT_CUDA_COMPAT_INFO"
	.align	4
        /*0000*/ 	.byte	0x02, 0x02, 0x01, 0x00, 0x02, 0x05, 0x05, 0x00, 0x02, 0x03, 0x00, 0x00, 0x02, 0x06, 0x01, 0x00


//--------------------- .nv.callgraph             --------------------------
	.section	.nv.callgraph,"",@"SHT_CUDA_CALLGRAPH"
	.align	4
	.sectionentsize	8
	.align		4
        /*0000*/ 	.word	0x00000000
	.align		4
        /*0004*/ 	.word	0xffffffff
	.align		4
        /*0008*/ 	.word	0x00000000
	.align		4
        /*000c*/ 	.word	0xfffffffe
	.align		4
        /*0010*/ 	.word	0x00000000
	.align		4
        /*0014*/ 	.word	0xfffffffd
	.align		4
        /*0018*/ 	.word	0x00000000
	.align		4
        /*001c*/ 	.word	0xfffffffc


//--------------------- .nv.constant4             --------------------------
	.section	.nv.constant4,"a",@progbits
	.align	8
	.align		8
.nv.constant4:
        /*0000*/ 	.dword	_$_str


//--------------------- .text.attn_fwd            --------------------------
	.section	.text.attn_fwd,"ax",@progbits
	.align	128
        .global         attn_fwd
        .type           attn_fwd,@function
        .size           attn_fwd,(.L_x_3 - attn_fwd)
        .other          attn_fwd,@"STO_CUDA_ENTRY STV_DEFAULT"
attn_fwd:
.text.attn_fwd:
[----:B------:R-:W0:Y:S01]  /*0000*/  LDC R1, c[0x0][0x37c] ;  /* 0x0000df00ff017b82 */ /* 0x000e220000000800 */
[----:B------:R-:W1:Y:S07]  /*0010*/  S2R R6, SR_TID.X ;  /* 0x0000000000067919 */ /* 0x000e6e0000002100 */
[----:B------:R-:W2:Y:S01]  /*0020*/  S2UR UR9, SR_CTAID.Y ;  /* 0x00000000000979c3 */ /* 0x000ea20000002600 */
[----:B------:R-:W2:Y:S01]  /*0030*/  LDCU.64 UR4, c[0x0][0x3b0] ;  /* 0x00007600ff0477ac */ /* 0x000ea20008000a00 */
[----:B0-----:R-:W-:Y:S01]  /*0040*/  VIADD R1, R1, 0xffffff78 ;  /* 0xffffff7801017836 */ /* 0x001fe20000000000 */
[----:B------:R-:W0:Y:S01]  /*0050*/  S2R R3, SR_CTAID.X ;  /* 0x0000000000037919 */ /* 0x000e220000002500 */
[----:B------:R-:W3:Y:S04]  /*0060*/  LDCU.64 UR14, c[0x0][0x358] ;  /* 0x00006b00ff0e77ac */ /* 0x000ee80008000a00 */
[----:B------:R-:W4:Y:S08]  /*0070*/  LDC R33, c[0x0][0x3b8] ;  /* 0x0000ee00ff217b82 */ /* 0x000f300000000800 */
[----:B------:R-:W5:Y:S01]  /*0080*/  LDC.64 R30, c[0x0][0x380] ;  /* 0x0000e000ff1e7b82 */ /* 0x000f620000000a00 */
[----:B--2---:R-:W-:-:S04]  /*0090*/  UIMAD UR4, UR9, UR4, URZ ;  /* 0x00000004090472a4 */ /* 0x004fc8000f8e02ff */
[----:B------:R-:W-:Y:S01]  /*00a0*/  USHF.L.U32 UR6, UR4, 0x1, URZ ;  /* 0x0000000104067899 */ /* 0x000fe200080006ff */
[----:B-1----:R-:W-:Y:S02]  /*00b0*/  SHF.R.U32.HI R2, RZ, 0x8, R6 ;  /* 0x00000008ff027819 */ /* 0x002fe40000011606 */
[----:B0-----:R-:W-:Y:S02]  /*00c0*/  PRMT R0, R6, 0x6540, R3 ;  /* 0x0000654006007816 */ /* 0x001fe40000000003 */
[----:B------:R-:W-:-:S03]  /*00d0*/  SGXT.U32 R2, R2, 0x1 ;  /* 0x000000010202781a */ /* 0x000fc60000000000 */
[----:B------:R-:W-:Y:S01]  /*00e0*/  IMAD R0, R0, UR5, RZ ;  /* 0x0000000500007c24 */ /* 0x000fe2000f8e02ff */
[----:B------:R-:W-:Y:S01]  /*00f0*/  UIMAD.WIDE UR4, UR4, 0x2, URZ ;  /* 0x00000002040478a5 */ /* 0x000fe2000f8e02ff */
[----:B----4-:R-:W-:Y:S02]  /*0100*/  IMAD R5, R2, R33, RZ ;  /* 0x0000002102057224 */ /* 0x010fe400078e02ff */
[C---:B------:R-:W-:Y:S02]  /*0110*/  IMAD.SHL.U32 R3, R0.reuse, 0x2, RZ ;  /* 0x0000000200037824 */ /* 0x040fe400078e00ff */
[----:B------:R-:W-:-:S03]  /*0120*/  IMAD.HI R0, R0, 0x2, RZ ;  /* 0x0000000200007827 */ /* 0x000fc600078e02ff */
[----:B-----5:R-:W-:Y:S01]  /*0130*/  IADD3 R29, P0, P1, R3, UR6, R30 ;  /* 0x00000006031d7c10 */ /* 0x020fe2000f91e01e */
[----:B------:R-:W-:-:S03]  /*0140*/  IMAD R7, R33, 0x2, R5 ;  /* 0x0000000221077824 */ /* 0x000fc600078e0205 */
[----:B------:R-:W-:Y:S01]  /*0150*/  IADD3.X R31, PT, PT, R0, UR5, R31, P0, P1 ;  /* 0x00000005001f7c10 */ /* 0x000fe200087e241f */
[----:B------:R-:W-:Y:S01]  /*0160*/  IMAD R0, R33, 0x2, R7 ;  /* 0x0000000221007824 */ /* 0x000fe200078e0207 */
[-C--:B------:R-:W-:Y:S02]  /*0170*/  LEA R2, P0, R5, R29.reuse, 0x1 ;  /* 0x0000001d05027211 */ /* 0x080fe400078008ff */
[----:B------:R-:W-:Y:S02]  /*0180*/  LEA R4, P1, R7, R29, 0x1 ;  /* 0x0000001d07047211 */ /* 0x000fe400078208ff */
[-C--:B------:R-:W-:Y:S02]  /*0190*/  LEA.HI.X.SX32 R3, R5, R31.reuse, 0x1, P0 ;  /* 0x0000001f05037211 */ /* 0x080fe400000f0eff */
[----:B------:R-:W-:Y:S01]  /*01a0*/  LEA.HI.X.SX32 R5, R7, R31, 0x1, P1 ;  /* 0x0000001f07057211 */ /* 0x000fe200008f0eff */
[C---:B------:R-:W-:Y:S01]  /*01b0*/  IMAD R7, R33.reuse, 0x2, R0 ;  /* 0x0000000221077824 */ /* 0x040fe200078e0200 */
[C---:B------:R-:W-:Y:S01]  /*01c0*/  LEA R8, P0, R0.reuse, R29, 0x1 ;  /* 0x0000001d00087211 */ /* 0x040fe200078008ff */
[----:B---3--:R0:W2:Y:S03]  /*01d0*/  LDG.E.U16 R19, desc[UR14][R2.64] ;  /* 0x0000000e02137981 */ /* 0x0080a6000c1e1500 */
[----:B------:R-:W-:Y:S01]  /*01e0*/  LEA.HI.X.SX32 R9, R0, R31, 0x1, P0 ;  /* 0x0000001f00097211 */ /* 0x000fe200000f0eff */
[----:B------:R-:W-:Y:S01]  /*01f0*/  IMAD R0, R33, 0x2, R7 ;  /* 0x0000000221007824 */ /* 0x000fe200078e0207 */
[-C--:B------:R-:W-:Y:S01]  /*0200*/  LEA R10, P0, R7, R29.reuse, 0x1 ;  /* 0x0000001d070a7211 */ /* 0x080fe200078008ff */
[----:B------:R1:W3:Y:S02]  /*0210*/  LDG.E.U16 R20, desc[UR14][R4.64] ;  /* 0x0000000e04147981 */ /* 0x0002e4000c1e1500 */
[----:B------:R-:W-:Y:S01]  /*0220*/  IMAD R14, R33, 0x2, R0 ;  /* 0x00000002210e7824 */ /* 0x000fe200078e0200 */
[----:B------:R-:W-:Y:S01]  /*0230*/  LEA R12, P1, R0, R29, 0x1 ;  /* 0x0000001d000c7211 */ /* 0x000fe200078208ff */
[----:B------:R4:W5:Y:S01]  /*0240*/  LDG.E.U16 R21, desc[UR14][R8.64] ;  /* 0x0000000e08157981 */ /* 0x000962000c1e1500 */
[----:B------:R-:W-:-:S02]  /*0250*/  LEA.HI.X.SX32 R11, R7, R31, 0x1, P0 ;  /* 0x0000001f070b7211 */ /* 0x000fc400000f0eff */
[----:B------:R-:W-:Y:S01]  /*0260*/  LEA.HI.X.SX32 R13, R0, R31, 0x1, P1 ;  /* 0x0000001f000d7211 */ /* 0x000fe200008f0eff */
[C---:B------:R-:W-:Y:S01]  /*0270*/  IMAD R0, R33.reuse, 0x2, R14 ;  /* 0x0000000221007824 */ /* 0x040fe200078e020e */
[C---:B0-----:R-:W-:Y:S01]  /*0280*/  LEA R2, P0, R14.reuse, R29, 0x1 ;  /* 0x0000001d0e027211 */ /* 0x041fe200078008ff */
[----:B------:R-:W3:Y:S02]  /*0290*/  LDG.E.U16 R22, desc[UR14][R10.64] ;  /* 0x0000000e0a167981 */ /* 0x000ee4000c1e1500 */
[C---:B------:R-:W-:Y:S01]  /*02a0*/  IMAD R7, R33.reuse, 0x2, R0 ;  /* 0x0000000221077824 */ /* 0x040fe200078e0200 */
[----:B------:R-:W-:Y:S01]  /*02b0*/  LEA.HI.X.SX32 R3, R14, R31, 0x1, P0 ;  /* 0x0000001f0e037211 */ /* 0x000fe200000f0eff */
[----:B------:R0:W3:Y:S01]  /*02c0*/  LDG.E.U16 R23, desc[UR14][R12.64] ;  /* 0x0000000e0c177981 */ /* 0x0000e2000c1e1500 */
[C---:B-1----:R-:W-:Y:S01]  /*02d0*/  LEA R4, P0, R0.reuse, R29, 0x1 ;  /* 0x0000001d00047211 */ /* 0x042fe200078008ff */
[C---:B------:R-:W-:Y:S02]  /*02e0*/  IMAD R14, R33.reuse, 0x2, R7 ;  /* 0x00000002210e7824 */ /* 0x040fe400078e0207 */
[----:B------:R-:W5:Y:S01]  /*02f0*/  LDG.E.U16 R24, desc[UR14][R2.64] ;  /* 0x0000000e02187981 */ /* 0x000f62000c1e1500 */
[----:B------:R-:W-:Y:S01]  /*0300*/  LEA.HI.X.SX32 R5, R0, R31, 0x1, P0 ;  /* 0x0000001f00057211 */ /* 0x000fe200000f0eff */
[----:B------:R-:W-:Y:S01]  /*0310*/  IMAD R0, R33, 0x2, R14 ;  /* 0x0000000221007824 */ /* 0x000fe200078e020e */
[----:B----4-:R-:W-:-:S03]  /*0320*/  LEA R8, P0, R7, R29, 0x1 ;  /* 0x0000001d07087211 */ /* 0x010fc600078008ff */
[----:B------:R-:W-:Y:S01]  /*0330*/  IMAD R18, R33, 0x2, R0 ;  /* 0x0000000221127824 */ /* 0x000fe200078e0200 */
[----:B------:R-:W-:Y:S01]  /*0340*/  LEA.HI.X.SX32 R9, R7, R31, 0x1, P0 ;  /* 0x0000001f07097211 */ /* 0x000fe200000f0eff */
[----:B------:R1:W4:Y:S02]  /*0350*/  LDG.E.U16 R25, desc[UR14][R4.64] ;  /* 0x0000000e04197981 */ /* 0x000324000c1e1500 */
[C---:B------:R-:W-:Y:S01]  /*0360*/  IMAD R7, R33.reuse, 0x2, R18 ;  /* 0x0000000221077824 */ /* 0x040fe200078e0212 */
[-C--:B0-----:R-:W-:Y:S01]  /*0370*/  LEA R12, P0, R0, R29.reuse, 0x1 ;  /* 0x0000001d000c7211 */ /* 0x081fe200078008ff */
[----:B------:R0:W4:Y:S02]  /*0380*/  LDG.E.U16 R26, desc[UR14][R8.64] ;  /* 0x0000000e081a7981 */ /* 0x000124000c1e1500 */
[C---:B------:R-:W-:Y:S01]  /*0390*/  IMAD R15, R33.reuse, 0x2, R7 ;  /* 0x00000002210f7824 */ /* 0x040fe200078e0207 */
[----:B------:R-:W-:Y:S02]  /*03a0*/  LEA R10, P1, R14, R29, 0x1 ;  /* 0x0000001d0e0a7211 */ /* 0x000fe400078208ff */
[-C--:B------:R-:W-:Y:S01]  /*03b0*/  LEA.HI.X.SX32 R13, R0, R31.reuse, 0x1, P0 ;  /* 0x0000001f000d7211 */ /* 0x080fe200000f0eff */
[----:B------:R-:W-:Y:S01]  /*03c0*/  IMAD R0, R33, 0x2, R15 ;  /* 0x0000000221007824 */ /* 0x000fe200078e020f */
[----:B------:R-:W-:-:S02]  /*03d0*/  LEA.HI.X.SX32 R11, R14, R31, 0x1, P1 ;  /* 0x0000001f0e0b7211 */ /* 0x000fc400008f0eff */
[-C--:B------:R-:W-:Y:S01]  /*03e0*/  LEA R14, P0, R15, R29.reuse, 0x1 ;  /* 0x0000001d0f0e7211 */ /* 0x080fe200078008ff */
[----:B-1----:R-:W-:Y:S01]  /*03f0*/  IMAD R5, R33, 0x2, R0 ;  /* 0x0000000221057824 */ /* 0x002fe200078e0200 */
[----:B------:R-:W-:Y:S01]  /*0400*/  LEA R16, P1, R0, R29, 0x1 ;  /* 0x0000001d00107211 */ /* 0x000fe200078208ff */
[----:B------:R1:W4:Y:S01]  /*0410*/  LDG.E.U16 R27, desc[UR14][R10.64] ;  /* 0x0000000e0a1b7981 */ /* 0x000322000c1e1500 */
[----:B------:R-:W-:Y:S02]  /*0420*/  LEA.HI.X.SX32 R15, R15, R31, 0x1, P0 ;  /* 0x0000001f0f0f7211 */ /* 0x000fe400000f0eff */
[----:B------:R-:W-:Y:S01]  /*0430*/  LEA R2, P0, R18, R29, 0x1 ;  /* 0x0000001d12027211 */ /* 0x000fe200078008ff */
[----:B------:R-:W5:Y:S01]  /*0440*/  LDG.E.U16 R12, desc[UR14][R12.64] ;  /* 0x0000000e0c0c7981 */ /* 0x000f62000c1e1500 */
[----:B------:R-:W-:Y:S01]  /*0450*/  LEA.HI.X.SX32 R17, R0, R31, 0x1, P1 ;  /* 0x0000001f00117211 */ /* 0x000fe200008f0eff */
[----:B------:R-:W-:Y:S01]  /*0460*/  IMAD R0, R33, 0x2, R5 ;  /* 0x0000000221007824 */ /* 0x000fe200078e0205 */
[----:B0-----:R-:W-:Y:S01]  /*0470*/  LEA R8, P1, R5, R29, 0x1 ;  /* 0x0000001d05087211 */ /* 0x001fe200078208ff */
[----:B------:R-:W5:Y:S01]  /*0480*/  LDG.E.U16 R14, desc[UR14][R14.64] ;  /* 0x0000000e0e0e7981 */ /* 0x000f62000c1e1500 */
[----:B------:R-:W-:-:S02]  /*0490*/  LEA.HI.X.SX32 R3, R18, R31, 0x1, P0 ;  /* 0x0000001f12037211 */ /* 0x000fc400000f0eff */
[----:B------:R-:W-:Y:S01]  /*04a0*/  LEA.HI.X.SX32 R9, R5, R31, 0x1, P1 ;  /* 0x0000001f05097211 */ /* 0x000fe200008f0eff */
[----:B------:R-:W5:Y:S01]  /*04b0*/  LDG.E.U16 R16, desc[UR14][R16.64] ;  /* 0x0000000e10107981 */ /* 0x000f62000c1e1500 */
[CC--:B------:R-:W-:Y:S02]  /*04c0*/  LEA R4, P0, R7.reuse, R29.reuse, 0x1 ;  /* 0x0000001d07047211 */ /* 0x0c0fe400078008ff */
[C---:B-1----:R-:W-:Y:S01]  /*04d0*/  LEA R10, P1, R0.reuse, R29, 0x1 ;  /* 0x0000001d000a7211 */ /* 0x042fe200078208ff */
[----:B------:R-:W5:Y:S01]  /*04e0*/  LDG.E.U16 R3, desc[UR14][R2.64] ;  /* 0x0000000e02037981 */ /* 0x000f62000c1e1500 */
[-C--:B------:R-:W-:Y:S02]  /*04f0*/  LEA.HI.X.SX32 R5, R7, R31.reuse, 0x1, P0 ;  /* 0x0000001f07057211 */ /* 0x080fe400000f0eff */
[----:B------:R-:W-:Y:S01]  /*0500*/  LEA.HI.X.SX32 R11, R0, R31, 0x1, P1 ;  /* 0x0000001f000b7211 */ /* 0x000fe200008f0eff */
[----:B------:R-:W5:Y:S04]  /*0510*/  LDG.E.U16 R8, desc[UR14][R8.64] ;  /* 0x0000000e08087981 */ /* 0x000f68000c1e1500 */
[----:B------:R0:W5:Y:S04]  /*0520*/  LDG.E.U16 R4, desc[UR14][R4.64] ;  /* 0x0000000e04047981 */ /* 0x000168000c1e1500 */
[----:B------:R-:W5:Y:S01]  /*0530*/  LDG.E.U16 R10, desc[UR14][R10.64] ;  /* 0x0000000e0a0a7981 */ /* 0x000f62000c1e1500 */
[----:B------:R-:W1:Y:S01]  /*0540*/  S2UR UR8, SR_CgaCtaId ;  /* 0x00000000000879c3 */ /* 0x000e620000008800 */
[----:B------:R-:W-:Y:S01]  /*0550*/  UMOV UR4, 0x400 ;  /* 0x0000040000047882 */ /* 0x000fe20000000000 */
[----:B------:R-:W-:-:S02]  /*0560*/  LOP3.LUT R0, R6, 0xff, RZ, 0xc0, !PT ;  /* 0x000000ff06007812 */ /* 0x000fc400078ec0ff */
[----:B------:R-:W-:Y:S01]  /*0570*/  SHF.R.S32.HI R7, RZ, 0x8, R6 ;  /* 0x00000008ff077819 */ /* 0x000fe20000011406 */
[----:B-1----:R-:W-:-:S03]  /*0580*/  ULEA UR8, UR8, UR4, 0x18 ;  /* 0x0000000408087291 */ /* 0x002fc6000f8ec0ff */
[----:B------:R-:W1:Y:S01]  /*0590*/  S2UR UR4, SR_CTAID.X ;  /* 0x00000000000479c3 */ /* 0x000e620000002500 */
[----:B------:R-:W-:Y:S01]  /*05a0*/  IMAD.SHL.U32 R0, R0, 0x2, RZ ;  /* 0x0000000200007824 */ /* 0x000fe200078e00ff */
[----:B------:R-:W-:-:S04]  /*05b0*/  SGXT R7, R7, 0x1 ;  /* 0x000000010707781a */ /* 0x000fc80000000200 */
[----:B------:R-:W-:-:S04]  /*05c0*/  LOP3.LUT R0, R0, 0x210, R7, 0x78, !PT ;  /* 0x0000021000007812 */ /* 0x000fc800078e7807 */
[C---:B------:R-:W-:Y:S02]  /*05d0*/  LOP3.LUT R7, R0.reuse, 0x20, RZ, 0x3c, !PT ;  /* 0x0000002000077812 */ /* 0x040fe400078e3cff */
[----:B------:R-:W-:Y:S01]  /*05e0*/  LOP3.LUT R18, R0, 0x40, RZ, 0x3c, !PT ;  /* 0x0000004000127812 */ /* 0x000fe200078e3cff */
[----:B-1----:R-:W-:-:S04]  /*05f0*/  USHF.L.U32 UR4, UR4, 0x8, URZ ;  /* 0x0000000804047899 */ /* 0x002fc800080006ff */
[----:B------:R-:W-:-:S04]  /*0600*/  UIADD3 UR16, UPT, UPT, UR4, 0x100, URZ ;  /* 0x0000010004107890 */ /* 0x000fc8000fffe0ff */
[----:B------:R-:W-:Y:S01]  /*0610*/  UISETP.GE.AND UP0, UPT, UR16, 0x1, UPT ;  /* 0x000000011000788c */ /* 0x000fe2000bf06270 */
[----:B0-----:R-:W-:Y:S01]  /*0620*/  LOP3.LUT R5, R0, 0x60, RZ, 0x3c, !PT ;  /* 0x0000006000057812 */ /* 0x001fe200078e3cff */
[----:B------:R-:W-:Y:S01]  /*0630*/  IMAD.MOV.U32 R125, RZ, RZ, 0x3f800000 ;  /* 0x3f800000ff7d7424 */ /* 0x000fe200078e00ff */
[----:B------:R-:W-:Y:S01]  /*0640*/  CS2R R48, SRZ ;  /* 0x0000000000307805 */ /* 0x000fe2000001ff00 */
[----:B------:R-:W-:Y:S01]  /*0650*/  IMAD.MOV.U32 R2, RZ, RZ, -0x800000 ;  /* 0xff800000ff027424 */ /* 0x000fe200078e00ff */
[----:B------:R-:W-:Y:S01]  /*0660*/  CS2R R50, SRZ ;  /* 0x0000000000327805 */ /* 0x000fe2000001ff00 */
[----:B--2---:R-:W-:Y:S04]  /*0670*/  STS.U16 [R0+UR8], R19 ;  /* 0x0000001300007988 */ /* 0x004fe80008000408 */
[----:B---3--:R-:W-:Y:S04]  /*0680*/  STS.U16 [R0+UR8+0x1000], R23 ;  /* 0x0010001700007988 */ /* 0x008fe80008000408 */
[----:B----4-:R-:W-:Y:S04]  /*0690*/  STS.U16 [R0+UR8+0x2000], R27 ;  /* 0x0020001b00007988 */ /* 0x010fe80008000408 */
[----:B-----5:R0:W-:Y:S04]  /*06a0*/  STS.U16 [R0+UR8+0x3000], R14 ;  /* 0x0030000e00007988 */ /* 0x0201e80008000408 */
[----:B------:R-:W-:Y:S04]  /*06b0*/  STS.U16 [R7+UR8+0x400], R20 ;  /* 0x0004001407007988 */ /* 0x000fe80008000408 */
[----:B------:R-:W-:Y:S04]  /*06c0*/  STS.U16 [R7+UR8+0x1400], R24 ;  /* 0x0014001807007988 */ /* 0x000fe80008000408 */
[----:B------:R1:W-:Y:S04]  /*06d0*/  STS.U16 [R7+UR8+0x2400], R12 ;  /* 0x0024000c07007988 */ /* 0x0003e80008000408 */
[----:B------:R-:W-:Y:S04]  /*06e0*/  STS.U16 [R7+UR8+0x3400], R16 ;  /* 0x0034001007007988 */ /* 0x000fe80008000408 */
[----:B------:R2:W-:Y:S01]  /*06f0*/  STS.U16 [R18+UR8+0x2800], R3 ;  /* 0x0028000312007988 */ /* 0x0005e20008000408 */
[----:B0-----:R-:W-:Y:S01]  /*0700*/  IMAD.MOV.U32 R0, RZ, RZ, -0x800000 ;  /* 0xff800000ff007424 */ /* 0x001fe200078e00ff */
[----:B-1----:R-:W-:-:S02]  /*0710*/  CS2R R12, SRZ ;  /* 0x00000000000c7805 */ /* 0x002fc4000001ff00 */
[----:B------:R0:W-:Y:S01]  /*0720*/  STS.U16 [R18+UR8+0x800], R21 ;  /* 0x0008001512007988 */ /* 0x0001e20008000408 */
[----:B--2---:R-:W-:-:S03]  /*0730*/  IMAD.MOV.U32 R3, RZ, RZ, 0x3f800000 ;  /* 0x3f800000ff037424 */ /* 0x004fc600078e00ff */
[----:B------:R-:W-:Y:S01]  /*0740*/  STS.U16 [R18+UR8+0x1800], R25 ;  /* 0x0018001912007988 */ /* 0x000fe20008000408 */
[----:B------:R-:W-:Y:S02]  /*0750*/  CS2R R16, SRZ ;  /* 0x0000000000107805 */ /* 0x000fe4000001ff00 */
[----:B------:R-:W-:Y:S01]  /*0760*/  CS2R R14, SRZ ;  /* 0x00000000000e7805 */ /* 0x000fe2000001ff00 */
[----:B------:R1:W-:Y:S01]  /*0770*/  STS.U16 [R18+UR8+0x3800], R8 ;  /* 0x0038000812007988 */ /* 0x0003e20008000408 */
[----:B0-----:R-:W-:Y:S01]  /*0780*/  CS2R R20, SRZ ;  /* 0x0000000000147805 */ /* 0x001fe2000001ff00 */
[----:B------:R-:W-:Y:S02]  /*0790*/  IMAD.SHL.U32 R7, R6, 0x8, RZ ;  /* 0x0000000806077824 */ /* 0x000fe400078e00ff */
[----:B------:R0:W-:Y:S04]  /*07a0*/  STS.U16 [R5+UR8+0xc00], R22 ;  /* 0x000c001605007988 */ /* 0x0001e80008000408 */
[----:B------:R-:W-:Y:S01]  /*07b0*/  STS.U16 [R5+UR8+0x1c00], R26 ;  /* 0x001c001a05007988 */ /* 0x000fe20008000408 */
[----:B-1----:R-:W-:-:S03]  /*07c0*/  CS2R R18, SRZ ;  /* 0x0000000000127805 */ /* 0x002fc6000001ff00 */
[----:B------:R1:W-:Y:S01]  /*07d0*/  STS.U16 [R5+UR8+0x2c00], R4 ;  /* 0x002c000405007988 */ /* 0x0003e20008000408 */
[----:B0-----:R-:W-:-:S03]  /*07e0*/  CS2R R22, SRZ ;  /* 0x0000000000167805 */ /* 0x001fc6000001ff00 */
[----:B------:R0:W-:Y:S04]  /*07f0*/  STS.U16 [R5+UR8+0x3c00], R10 ;  /* 0x003c000a05007988 */ /* 0x0001e80008000408 */
[----:B------:R2:W-:Y:S01]  /*0800*/  STL [R1], R3 ;  /* 0x0000000301007387 */ /* 0x0005e20000100800 */
[C---:B-1----:R-:W-:Y:S01]  /*0810*/  IMAD.SHL.U32 R4, R6.reuse, 0x2, RZ ;  /* 0x0000000206047824 */ /* 0x042fe200078e00ff */
[C---:B0-----:R-:W-:Y:S02]  /*0820*/  LOP3.LUT R5, R6.reuse, 0x7, RZ, 0xc0, !PT ;  /* 0x0000000706057812 */ /* 0x041fe400078ec0ff */
[----:B--2---:R-:W-:Y:S01]  /*0830*/  LOP3.LUT R3, R6, 0x1ff, RZ, 0xc0, !PT ;  /* 0x000001ff06037812 */ /* 0x004fe200078ec0ff */
[----:B------:R-:W-:Y:S06]  /*0840*/  BRA.U !UP0, `(.L_x_0) ;  /* 0x0000004108c07547 */ /* 0x000fec000b800000 */
[----:B------:R-:W-:Y:S01]  /*0850*/  LOP3.LUT R0, R6, 0x1e0, RZ, 0xc0, !PT ;  /* 0x000001e006007812 */ /* 0x000fe200078ec0ff */
[----:B------:R-:W0:Y:S01]  /*0860*/  LDCU.64 UR10, c[0x0][0x3c0] ;  /* 0x00007800ff0a77ac */ /* 0x000e220008000a00 */
[----:B------:R-:W-:Y:S01]  /*0870*/  SHF.R.U32.HI R9, RZ, 0x2, R6 ;  /* 0x00000002ff097819 */ /* 0x000fe20000011606 */
[----:B------:R-:W-:Y:S01]  /*0880*/  IMAD R13, R5, 0x110, RZ ;  /* 0x00000110050d7824 */ /* 0x000fe200078e02ff */
[----:B------:R-:W-:Y:S01]  /*0890*/  SHF.R.U32.HI R0, RZ, 0x1, R0 ;  /* 0x00000001ff007819 */ /* 0x000fe20000011600 */
[----:B------:R-:W1:Y:S01]  /*08a0*/  LDCU UR5, c[0x0][0x3c8] ;  /* 0x00007900ff0577ac */ /* 0x000e620008000800 */
[----:B------:R-:W-:Y:S01]  /*08b0*/  SGXT.U32 R9, R9, 0x3 ;  /* 0x000000030909781a */ /* 0x000fe20000000000 */
[----:B------:R-:W2:Y:S01]  /*08c0*/  LDC R23, c[0x0][0x3d8] ;  /* 0x0000f600ff177b82 */ /* 0x000ea20000000800 */
[----:B------:R-:W-:Y:S01]  /*08d0*/  LOP3.LUT R2, R7, 0x30, RZ, 0xc0, !PT ;  /* 0x0000003007027812 */ /* 0x000fe200078ec0ff */
[----:B------:R-:W-:Y:S01]  /*08e0*/  IMAD R7, R5, 0x210, RZ ;  /* 0x0000021005077824 */ /* 0x000fe200078e02ff */
[----:B------:R-:W-:Y:S01]  /*08f0*/  LOP3.LUT R0, R0, UR4, R9, 0xfe, !PT ;  /* 0x0000000400007c12 */ /* 0x000fe2000f8efe09 */
[----:B------:R-:W3:Y:S01]  /*0900*/  LDCU.64 UR12, c[0x0][0x3d0] ;  /* 0x00007a00ff0c77ac */ /* 0x000ee20008000a00 */
[----:B------:R-:W-:Y:S01]  /*0910*/  LOP3.LUT R9, R4, 0x10, RZ, 0xc0, !PT ;  /* 0x0000001004097812 */ /* 0x000fe200078ec0ff */
[----:B------:R-:W-:Y:S01]  /*0920*/  IMAD.MOV.U32 R92, RZ, RZ, -0x800000 ;  /* 0xff800000ff5c7424 */ /* 0x000fe200078e00ff */
[--C-:B------:R-:W-:Y:S01]  /*0930*/  SHF.R.U32.HI R12, RZ, 0x5, R6.reuse ;  /* 0x00000005ff0c7819 */ /* 0x100fe20000011606 */
[----:B------:R-:W4:Y:S01]  /*0940*/  LDCU.64 UR18, c[0x0][0x388] ;  /* 0x00007100ff1277ac */ /* 0x000f220008000a00 */
[----:B------:R-:W-:Y:S01]  /*0950*/  LOP3.LUT R8, R9, 0x1e0, R6, 0xf8, !PT ;  /* 0x000001e009087812 */ /* 0x000fe200078ef806 */
[----:B------:R-:W-:Y:S01]  /*0960*/  IMAD R9, R5, 0x40, R2 ;  /* 0x0000004005097824 */ /* 0x000fe200078e0202 */
[C---:B------:R-:W-:Y:S01]  /*0970*/  LOP3.LUT R2, R6.reuse, 0x180, RZ, 0xc0, !PT ;  /* 0x0000018006027812 */ /* 0x040fe200078ec0ff */
[----:B------:R-:W5:Y:S01]  /*0980*/  LDCU.64 UR20, c[0x0][0x390] ;  /* 0x00007200ff1477ac */ /* 0x000f620008000a00 */
[----:B------:R-:W-:Y:S01]  /*0990*/  LOP3.LUT R11, R7, R8, RZ, 0x3c, !PT ;  /* 0x00000008070b7212 */ /* 0x000fe200078e3cff */
[----:B------:R-:W-:Y:S01]  /*09a0*/  IMAD.SHL.U32 R8, R3, 0x2, RZ ;  /* 0x0000000203087824 */ /* 0x000fe200078e00ff */
[----:B------:R-:W-:Y:S01]  /*09b0*/  SHF.R.U32.HI R5, RZ, 0x2, R6 ;  /* 0x00000002ff057819 */ /* 0x000fe20000011606 */
[----:B0-----:R-:W-:Y:S01]  /*09c0*/  UIMAD UR4, UR9, UR10, URZ ;  /* 0x0000000a090472a4 */ /* 0x001fe2000f8e02ff */
[----:B------:R-:W-:Y:S01]  /*09d0*/  SHF.R.U32.HI R7, RZ, 0x3, R2 ;  /* 0x00000003ff077819 */ /* 0x000fe20000011602 */
[----:B------:R-:W-:Y:S01]  /*09e0*/  IMAD.U32 R18, RZ, RZ, UR11 ;  /* 0x0000000bff127e24 */ /* 0x000fe2000f8e00ff */
[--C-:B------:R-:W-:Y:S01]  /*09f0*/  LOP3.LUT R2, R13, 0x30, R4.reuse, 0x78, !PT ;  /* 0x000000300d027812 */ /* 0x100fe200078e7804 */
[----:B------:R-:W-:Y:S01]  /*0a00*/  IMAD.U32 R25, RZ, RZ, UR11 ;  /* 0x0000000bff197e24 */ /* 0x000fe2000f8e00ff */
[----:B------:R-:W-:Y:S01]  /*0a10*/  LOP3.LUT R3, R9, 0x30, R4, 0x78, !PT ;  /* 0x0000003009037812 */ /* 0x000fe200078e7804 */
[----:B------:R-:W-:Y:S01]  /*0a20*/  IMAD.SHL.U32 R9, R6, 0x100, RZ ;  /* 0x0000010006097824 */ /* 0x000fe200078e00ff */
[C---:B------:R-:W-:Y:S01]  /*0a30*/  LOP3.LUT R4, R8.reuse, 0x30, R5, 0x78, !PT ;  /* 0x0000003008047812 */ /* 0x040fe200078e7805 */
[----:B---3--:R-:W-:Y:S01]  /*0a40*/  UIMAD UR6, UR9, UR12, URZ ;  /* 0x0000000c090672a4 */ /* 0x008fe2000f8e02ff */
[----:B------:R-:W-:Y:S01]  /*0a50*/  LOP3.LUT R5, R8, R7, RZ, 0x3c, !PT ;  /* 0x0000000708057212 */ /* 0x000fe200078e3cff */
[----:B------:R-:W-:Y:S01]  /*0a60*/  IMAD.MOV.U32 R94, RZ, RZ, -0x800000 ;  /* 0xff800000ff5e7424 */ /* 0x000fe200078e00ff */
[C---:B------:R-:W-:Y:S01]  /*0a70*/  LOP3.LUT R7, R6.reuse, 0x1f, RZ, 0xc0, !PT ;  /* 0x0000001f06077812 */ /* 0x040fe200078ec0ff */
[----:B------:R-:W-:Y:S01]  /*0a80*/  USHF.L.U32 UR7, UR6, 0x1, URZ ;  /* 0x0000000106077899 */ /* 0x000fe200080006ff */
[----:B------:R-:W-:Y:S01]  /*0a90*/  LOP3.LUT R10, R9, 0x1000, RZ, 0xc0, !PT ;  /* 0x00001000090a7812 */ /* 0x000fe200078ec0ff */
[----:B------:R-:W-:Y:S01]  /*0aa0*/  IMAD.MOV.U32 R125, RZ, RZ, 0x3f800000 ;  /* 0x3f800000ff7d7424 */ /* 0x000fe200078e00ff */
[----:B------:R-:W-:Y:S01]  /*0ab0*/  LOP3.LUT R8, R6, 0x7f, RZ, 0xc0, !PT ;  /* 0x0000007f06087812 */ /* 0x000fe200078ec0ff */
[----:B-1----:R-:W-:Y:S01]  /*0ac0*/  IMAD R7, R7, UR5, RZ ;  /* 0x0000000507077c24 */ /* 0x002fe2000f8e02ff */
[----:B------:R-:W-:Y:S01]  /*0ad0*/  USHF.L.U32 UR5, UR4, 0x1, URZ ;  /* 0x0000000104057899 */ /* 0x000fe200080006ff */
[----:B------:R-:W-:Y:S01]  /*0ae0*/  IADD3 R10, PT, PT, R11, UR8, R10 ;  /* 0x000000080b0a7c10 */ /* 0x000fe2000fffe00a */
[----:B------:R-:W-:Y:S01]  /*0af0*/  IMAD.U32 R11, RZ, RZ, UR7 ;  /* 0x00000007ff0b7e24 */ /* 0x000fe2000f8e00ff */
[----:B------:R-:W-:Y:S01]  /*0b00*/  UIMAD.WIDE UR6, UR6, 0x2, URZ ;  /* 0x00000002060678a5 */ /* 0x000fe2000f8e02ff */
[----:B------:R-:W-:Y:S01]  /*0b10*/  IMAD R9, R8, UR13, RZ ;  /* 0x0000000d08097c24 */ /* 0x000fe2000f8e02ff */
[----:B------:R-:W-:Y:S01]  /*0b20*/  SHF.R.U32.HI R6, RZ, 0x7, R6 ;  /* 0x00000007ff067819 */ /* 0x000fe20000011606 */
[C---:B------:R-:W-:Y:S01]  /*0b30*/  IMAD.SHL.U32 R8, R7.reuse, 0x2, RZ ;  /* 0x0000000207087824 */ /* 0x040fe200078e00ff */
[----:B------:R0:W-:Y:S01]  /*0b40*/  STL [R1+0x4], R10 ;  /* 0x0000040a01007387 */ /* 0x0001e20000100800 */
[----:B------:R-:W-:Y:S01]  /*0b50*/  IMAD.U32 R19, RZ, RZ, UR5 ;  /* 0x00000005ff137e24 */ /* 0x000fe2000f8e00ff */
[----:B------:R-:W-:Y:S01]  /*0b60*/  UIMAD.WIDE UR4, UR4, 0x2, URZ ;  /* 0x00000002040478a5 */ /* 0x000fe2000f8e02ff */
[----:B------:R-:W-:Y:S01]  /*0b70*/  IMAD.HI R7, R7, 0x2, RZ ;  /* 0x0000000207077827 */ /* 0x000fe200078e02ff */
[----:B------:R-:W-:-:S02]  /*0b80*/  SGXT.U32 R6, R6, 0x2 ;  /* 0x000000020606781a */ /* 0x000fc40000000000 */
[----:B------:R-:W-:Y:S02]  /*0b90*/  CS2R R48, SRZ ;  /* 0x0000000000307805 */ /* 0x000fe4000001ff00 */
[----:B----4-:R-:W-:Y:S02]  /*0ba0*/  IADD3 R19, P0, P1, R8, UR18, R19 ;  /* 0x0000001208137c10 */ /* 0x010fe4000f91e013 */
[----:B------:R-:W-:Y:S02]  /*0bb0*/  CS2R R50, SRZ ;  /* 0x0000000000327805 */ /* 0x000fe4000001ff00 */
[----:B------:R-:W-:Y:S01]  /*0bc0*/  SGXT.U32 R8, R12, 0x4 ;  /* 0x000000040c08781a */ /* 0x000fe20000000000 */
[----:B------:R-:W-:Y:S01]  /*0bd0*/  IMAD.U32 R12, RZ, RZ, UR7 ;  /* 0x00000007ff0c7e24 */ /* 0x000fe2000f8e00ff */
[----:B------:R-:W-:Y:S01]  /*0be0*/  UMOV UR6, URZ ;  /* 0x000000ff00067c82 */ /* 0x000fe20008000000 */
[C---:B0-----:R-:W-:Y:S01]  /*0bf0*/  IMAD.SHL.U32 R10, R9.reuse, 0x2, RZ ;  /* 0x00000002090a7824 */ /* 0x041fe200078e00ff */
[----:B------:R-:W-:Y:S01]  /*0c00*/  UMOV UR7, URZ ;  /* 0x000000ff00077c82 */ /* 0x000fe20008000000 */
[----:B------:R-:W-:Y:S01]  /*0c10*/  IMAD R8, R8, UR11, RZ ;  /* 0x0000000b08087c24 */ /* 0x000fe2000f8e02ff */
[----:B------:R-:W0:Y:S01]  /*0c20*/  LDCU UR10, c[0x0][0x3a8] ;  /* 0x00007500ff0a77ac */ /* 0x000e220008000800 */
[----:B------:R-:W-:Y:S01]  /*0c30*/  IMAD.HI R9, R9, 0x2, RZ ;  /* 0x0000000209097827 */ /* 0x000fe200078e02ff */
[----:B-----5:R-:W-:Y:S01]  /*0c40*/  IADD3 R16, P2, P3, R10, UR20, R11 ;  /* 0x000000140a107c10 */ /* 0x020fe2000fb5e00b */
[----:B------:R-:W-:-:S02]  /*0c50*/  UMOV UR4, URZ ;  /* 0x000000ff00047c82 */ /* 0x000fc40008000000 */
[----:B------:R-:W-:Y:S01]  /*0c60*/  IMAD.U32 R10, RZ, RZ, UR5 ;  /* 0x00000005ff0a7e24 */ /* 0x000fe2000f8e00ff */
[----:B------:R-:W-:Y:S01]  /*0c70*/  IADD3.X R17, PT, PT, R9, UR21, R12, P2, P3 ;  /* 0x0000001509117c10 */ /* 0x000fe200097e640c */
[----:B------:R-:W-:Y:S01]  /*0c80*/  IMAD.U32 R11, RZ, RZ, UR11 ;  /* 0x0000000bff0b7e24 */ /* 0x000fe2000f8e00ff */
[----:B------:R-:W-:Y:S01]  /*0c90*/  UMOV UR5, URZ ;  /* 0x000000ff00057c82 */ /* 0x000fe20008000000 */
[----:B--2---:R-:W-:Y:S01]  /*0ca0*/  IMAD R12, R6, R23, RZ ;  /* 0x00000017060c7224 */ /* 0x004fe200078e02ff */
[----:B------:R-:W-:Y:S01]  /*0cb0*/  IADD3.X R21, PT, PT, R7, UR19, R10, P0, P1 ;  /* 0x0000001307157c10 */ /* 0x000fe200087e240a */
[----:B------:R-:W-:Y:S01]  /*0cc0*/  IMAD.U32 R10, RZ, RZ, UR11 ;  /* 0x0000000bff0a7e24 */ /* 0x000fe2000f8e00ff */
[C---:B------:R-:W-:Y:S01]  /*0cd0*/  LEA R26, P0, R8.reuse, R19, 0x1 ;  /* 0x00000013081a7211 */ /* 0x040fe200078008ff */
[----:B------:R-:W-:Y:S02]  /*0ce0*/  IMAD R7, R11, 0x10, R8 ;  /* 0x000000100b077824 */ /* 0x000fe400078e0208 */
[----:B------:R-:W-:Y:S01]  /*0cf0*/  IMAD.U32 R9, RZ, RZ, UR11 ;  /* 0x0000000bff097e24 */ /* 0x000fe2000f8e00ff */
[----:B------:R-:W-:Y:S01]  /*0d00*/  LEA.HI.X.SX32 R27, R8, R21, 0x1, P0 ;  /* 0x00000015081b7211 */ /* 0x000fe200000f0eff */
[----:B------:R-:W-:Y:S01]  /*0d10*/  IMAD R6, R10, 0x10, R7 ;  /* 0x000000100a067824 */ /* 0x000fe200078e0207 */
[----:B------:R-:W-:Y:S01]  /*0d20*/  LEA R30, P1, R7, R19, 0x1 ;  /* 0x00000013071e7211 */ /* 0x000fe200078208ff */
[----:B------:R-:W-:-:S02]  /*0d30*/  IMAD R13, R23, 0x4, R12 ;  /* 0x00000004170d7824 */ /* 0x000fc400078e020c */
[----:B------:R-:W-:Y:S01]  /*0d40*/  IMAD R9, R9, 0x10, R6 ;  /* 0x0000001009097824 */ /* 0x000fe200078e0206 */
[----:B------:R-:W-:Y:S01]  /*0d50*/  LEA R28, P2, R6, R19, 0x1 ;  /* 0x00000013061c7211 */ /* 0x000fe200078408ff */
[----:B------:R1:W-:Y:S01]  /*0d60*/  STL.64 [R1+0x80], R26 ;  /* 0x0000801a01007387 */ /* 0x0003e20000100a00 */
[-C--:B------:R-:W-:Y:S01]  /*0d70*/  LEA.HI.X.SX32 R31, R7, R21.reuse, 0x1, P1 ;  /* 0x00000015071f7211 */ /* 0x080fe200008f0eff */
[----:B------:R-:W-:Y:S01]  /*0d80*/  IMAD R10, R10, 0x10, R9 ;  /* 0x000000100a0a7824 */ /* 0x000fe200078e0209 */
[----:B------:R-:W-:Y:S01]  /*0d90*/  LEA.HI.X.SX32 R29, R6, R21, 0x1, P2 ;  /* 0x00000015061d7211 */ /* 0x000fe200010f0eff */
[----:B------:R-:W-:Y:S02]  /*0da0*/  IMAD R14, R23, 0x4, R13 ;  /* 0x00000004170e7824 */ /* 0x000fe400078e020d */
[----:B------:R-:W-:Y:S01]  /*0db0*/  IMAD R11, R11, 0x10, R10 ;  /* 0x000000100b0b7824 */ /* 0x000fe200078e020a */
[----:B------:R2:W-:Y:S01]  /*0dc0*/  STL.64 [R1+0x78], R30 ;  /* 0x0000781e01007387 */ /* 0x0005e20000100a00 */
[----:B------:R-:W-:-:S02]  /*0dd0*/  IMAD R15, R23, 0x4, R14 ;  /* 0x00000004170f7824 */ /* 0x000fc400078e020e */
[----:B------:R-:W-:Y:S01]  /*0de0*/  IMAD R8, R18, 0x10, R11 ;  /* 0x0000001012087824 */ /* 0x000fe200078e020b */
[----:B------:R3:W-:Y:S01]  /*0df0*/  STL.64 [R1+0x70], R28 ;  /* 0x0000701c01007387 */ /* 0x0007e20000100a00 */
[----:B-1----:R-:W-:Y:S02]  /*0e00*/  LEA R26, P0, R9, R19, 0x1 ;  /* 0x00000013091a7211 */ /* 0x002fe400078008ff */
[----:B------:R-:W-:Y:S02]  /*0e10*/  IMAD R6, R25, 0x10, R8 ;  /* 0x0000001019067824 */ /* 0x000fe400078e0208 */
[----:B------:R-:W-:Y:S02]  /*0e20*/  LEA.HI.X.SX32 R27, R9, R21, 0x1, P0 ;  /* 0x00000015091b7211 */ /* 0x000fe400000f0eff */
[CC--:B------:R-:W-:Y:S02]  /*0e30*/  LEA R32, P0, R10.reuse, R19.reuse, 0x1 ;  /* 0x000000130a207211 */ /* 0x0c0fe400078008ff */
[----:B--2---:R-:W-:Y:S01]  /*0e40*/  LEA R30, P1, R11, R19, 0x1 ;  /* 0x000000130b1e7211 */ /* 0x004fe200078208ff */
[----:B------:R1:W-:Y:S01]  /*0e50*/  STL.64 [R1+0x68], R26 ;  /* 0x0000681a01007387 */ /* 0x0003e20000100a00 */
[----:B------:R-:W-:-:S02]  /*0e60*/  LEA.HI.X.SX32 R33, R10, R21, 0x1, P0 ;  /* 0x000000150a217211 */ /* 0x000fc400000f0eff */
[C---:B---3--:R-:W-:Y:S02]  /*0e70*/  LEA R28, P2, R8.reuse, R19, 0x1 ;  /* 0x00000013081c7211 */ /* 0x048fe400078408ff */
[-C--:B------:R-:W-:Y:S01]  /*0e80*/  LEA.HI.X.SX32 R31, R11, R21.reuse, 0x1, P1 ;  /* 0x000000150b1f7211 */ /* 0x080fe200008f0eff */
[----:B------:R-:W-:Y:S01]  /*0e90*/  STL.64 [R1+0x60], R32 ;  /* 0x0000602001007387 */ /* 0x000fe20000100a00 */
[----:B------:R-:W-:Y:S02]  /*0ea0*/  LEA.HI.X.SX32 R29, R8, R21, 0x1, P2 ;  /* 0x00000015081d7211 */ /* 0x000fe400010f0eff */
[-C--:B------:R-:W-:Y:S01]  /*0eb0*/  LEA R8, P0, R12, R16.reuse, 0x1 ;  /* 0x000000100c087211 */ /* 0x080fe200078008ff */
[----:B------:R-:W-:Y:S01]  /*0ec0*/  STL.64 [R1+0x58], R30 ;  /* 0x0000581e01007387 */ /* 0x000fe20000100a00 */
[----:B------:R-:W-:Y:S02]  /*0ed0*/  LEA R24, P1, R13, R16, 0x1 ;  /* 0x000000100d187211 */ /* 0x000fe400078208ff */
[----:B-1----:R-:W-:Y:S01]  /*0ee0*/  LEA R26, P3, R6, R19, 0x1 ;  /* 0x00000013061a7211 */ /* 0x002fe200078608ff */
[----:B------:R-:W-:Y:S01]  /*0ef0*/  STL.64 [R1+0x50], R28 ;  /* 0x0000501c01007387 */ /* 0x000fe20000100a00 */
[----:B------:R-:W-:-:S02]  /*0f00*/  LEA.HI.X.SX32 R9, R12, R17, 0x1, P0 ;  /* 0x000000110c097211 */ /* 0x000fc400000f0eff */
[----:B------:R-:W-:Y:S01]  /*0f10*/  LEA.HI.X.SX32 R27, R6, R21, 0x1, P3 ;  /* 0x00000015061b7211 */ /* 0x000fe200018f0eff */
[----:B------:R-:W-:Y:S01]  /*0f20*/  IMAD R6, R23, 0x4, R15 ;  /* 0x0000000417067824 */ /* 0x000fe200078e020f */
[CC--:B------:R-:W-:Y:S02]  /*0f30*/  LEA R18, P2, R14.reuse, R16.reuse, 0x1 ;  /* 0x000000100e127211 */ /* 0x0c0fe400078408ff */
[----:B------:R-:W-:Y:S01]  /*0f40*/  LEA R10, P0, R15, R16, 0x1 ;  /* 0x000000100f0a7211 */ /* 0x000fe200078008ff */
[----:B------:R-:W-:Y:S01]  /*0f50*/  IMAD R7, R23, 0x4, R6 ;  /* 0x0000000417077824 */ /* 0x000fe200078e0206 */
[----:B------:R-:W-:Y:S01]  /*0f60*/  STL.64 [R1+0x48], R26 ;  /* 0x0000481a01007387 */ /* 0x000fe20000100a00 */
[-C--:B------:R-:W-:Y:S02]  /*0f70*/  LEA.HI.X.SX32 R25, R13, R17.reuse, 0x1, P1 ;  /* 0x000000110d197211 */ /* 0x080fe400008f0eff */
[-C--:B------:R-:W-:Y:S01]  /*0f80*/  LEA.HI.X.SX32 R19, R14, R17.reuse, 0x1, P2 ;  /* 0x000000110e137211 */ /* 0x080fe200010f0eff */
[----:B------:R1:W-:Y:S01]  /*0f90*/  STL.64 [R1+0x40], R8 ;  /* 0x0000400801007387 */ /* 0x0003e20000100a00 */
[----:B------:R-:W-:-:S02]  /*0fa0*/  LEA.HI.X.SX32 R11, R15, R17, 0x1, P0 ;  /* 0x000000110f0b7211 */ /* 0x000fc400000f0eff */
[----:B------:R-:W-:Y:S02]  /*0fb0*/  CS2R R14, SRZ ;  /* 0x00000000000e7805 */ /* 0x000fe4000001ff00 */
[CC--:B------:R-:W-:Y:S01]  /*0fc0*/  LEA R20, P0, R6.reuse, R16.reuse, 0x1 ;  /* 0x0000001006147211 */ /* 0x0c0fe200078008ff */
[----:B------:R-:W-:Y:S03]  /*0fd0*/  STL.64 [R1+0x38], R24 ;  /* 0x0000381801007387 */ /* 0x000fe60000100a00 */
[----:B------:R-:W-:Y:S01]  /*0fe0*/  LEA.HI.X.SX32 R21, R6, R17, 0x1, P0 ;  /* 0x0000001106157211 */ /* 0x000fe200000f0eff */
[----:B------:R2:W-:Y:S01]  /*0ff0*/  STL.64 [R1+0x30], R18 ;  /* 0x0000301201007387 */ /* 0x0005e20000100a00 */
[----:B------:R-:W-:Y:S02]  /*1000*/  IMAD.MOV.U32 R6, RZ, RZ, 0x3f800000 ;  /* 0x3f800000ff067424 */ /* 0x000fe400078e00ff */
[C---:B-1----:R-:W-:Y:S01]  /*1010*/  IMAD R8, R23.reuse, 0x4, R7 ;  /* 0x0000000417087824 */ /* 0x042fe200078e0207 */
[----:B------:R1:W-:Y:S03]  /*1020*/  STL.64 [R1+0x28], R10 ;  /* 0x0000280a01007387 */ /* 0x0003e60000100a00 */
[----:B------:R-:W-:Y:S01]  /*1030*/  IMAD R9, R23, 0x4, R8 ;  /* 0x0000000417097824 */ /* 0x000fe200078e0208 */
[----:B------:R-:W-:Y:S01]  /*1040*/  LEA R12, P2, R8, R16, 0x1 ;  /* 0x00000010080c7211 */ /* 0x000fe200078408ff */
[----:B------:R3:W-:Y:S01]  /*1050*/  STL.64 [R1+0x20], R20 ;  /* 0x0000201401007387 */ /* 0x0007e20000100a00 */
[----:B------:R-:W-:-:S02]  /*1060*/  CS2R R22, SRZ ;  /* 0x0000000000167805 */ /* 0x000fc4000001ff00 */
[CC--:B--2---:R-:W-:Y:S02]  /*1070*/  LEA R18, P1, R7.reuse, R16.reuse, 0x1 ;  /* 0x0000001007127211 */ /* 0x0c4fe400078208ff */
[-C--:B------:R-:W-:Y:S02]  /*1080*/  LEA.HI.X.SX32 R13, R8, R17.reuse, 0x1, P2 ;  /* 0x00000011080d7211 */ /* 0x080fe400010f0eff */
[-C--:B------:R-:W-:Y:S02]  /*1090*/  LEA.HI.X.SX32 R19, R7, R17.reuse, 0x1, P1 ;  /* 0x0000001107137211 */ /* 0x080fe400008f0eff */
[C---:B-1----:R-:W-:Y:S02]  /*10a0*/  LEA R10, P3, R9.reuse, R16, 0x1 ;  /* 0x00000010090a7211 */ /* 0x042fe400078608ff */
[----:B------:R-:W-:Y:S01]  /*10b0*/  LOP3.LUT R7, R2, 0x40, RZ, 0x3c, !PT ;  /* 0x0000004002077812 */ /* 0x000fe200078e3cff */
[----:B------:R1:W-:Y:S01]  /*10c0*/  STL.64 [R1+0x18], R18 ;  /* 0x0000181201007387 */ /* 0x0003e20000100a00 */
[----:B------:R-:W-:-:S02]  /*10d0*/  LEA.HI.X.SX32 R11, R9, R17, 0x1, P3 ;  /* 0x00000011090b7211 */ /* 0x000fc400018f0eff */
[----:B---3--:R-:W-:Y:S02]  /*10e0*/  CS2R R20, SRZ ;  /* 0x0000000000147805 */ /* 0x008fe4000001ff00 */
[----:B------:R-:W-:Y:S01]  /*10f0*/  CS2R R16, SRZ ;  /* 0x0000000000107805 */ /* 0x000fe2000001ff00 */
[----:B------:R2:W-:Y:S04]  /*1100*/  STL.64 [R1+0x10], R12 ;  /* 0x0000100c01007387 */ /* 0x0005e80000100a00 */
[----:B------:R-:W-:Y:S04]  /*1110*/  STL.64 [R1+0x8], R10 ;  /* 0x0000080a01007387 */ /* 0x000fe80000100a00 */
[----:B------:R3:W-:Y:S01]  /*1120*/  STL [R1], R6 ;  /* 0x0000000601007387 */ /* 0x0007e20000100800 */
[----:B-1----:R-:W-:-:S02]  /*1130*/  CS2R R18, SRZ ;  /* 0x0000000000127805 */ /* 0x002fc4000001ff00 */
[----:B--2---:R-:W-:Y:S02]  /*1140*/  CS2R R12, SRZ ;  /* 0x00000000000c7805 */ /* 0x004fe4000001ff00 */
[----:B0--3--:R-:W-:-:S07]  /*1150*/  LOP3.LUT R6, R5, 0x40, RZ, 0x3c, !PT ;  /* 0x0000004005067812 */ /* 0x009fce00078e3cff */
.L_x_1:
[----:B------:R-:W2:Y:S04]  /*1160*/  LDL.64 R24, [R1+0x78] ;  /* 0x0000780001187983 */ /* 0x000ea80000100a00 */
[----:B------:R-:W3:Y:S04]  /*1170*/  LDL.64 R26, [R1+0x70] ;  /* 0x00007000011a7983 */ /* 0x000ee80000100a00 */
[----:B------:R-:W4:Y:S04]  /*1180*/  LDL.64 R32, [R1+0x80] ;  /* 0x0000800001207983 */ /* 0x000f280000100a00 */
[----:B------:R-:W5:Y:S04]  /*1190*/  LDL.64 R28, [R1+0x68] ;  /* 0x00006800011c7983 */ /* 0x000f680000100a00 */
[----:B------:R-:W5:Y:S04]  /*11a0*/  LDL.64 R30, [R1+0x60] ;  /* 0x00006000011e7983 */ /* 0x000f680000100a00 */
[----:B------:R-:W5:Y:S04]  /*11b0*/  LDL.64 R40, [R1+0x58] ;  /* 0x0000580001287983 */ /* 0x000f680000100a00 */
[----:B------:R-:W5:Y:S04]  /*11c0*/  LDL.64 R38, [R1+0x50] ;  /* 0x0000500001267983 */ /* 0x000f680000100a00 */
[----:B------:R-:W5:Y:S01]  /*11d0*/  LDL.64 R36, [R1+0x48] ;  /* 0x0000480001247983 */ /* 0x000f620000100a00 */
[----:B------:R-:W-:-:S02]  /*11e0*/  IMAD.U32 R8, RZ, RZ, UR4 ;  /* 0x00000004ff087e24 */ /* 0x000fc4000f8e00ff */
[----:B------:R-:W-:Y:S01]  /*11f0*/  IMAD.U32 R10, RZ, RZ, UR4 ;  /* 0x00000004ff0a7e24 */ /* 0x000fe2000f8e00ff */
[----:B------:R-:W5:Y:S01]  /*1200*/  LDL R34, [R1+0x4] ;  /* 0x0000040001227983 */ /* 0x000f620000100800 */
[----:B------:R-:W-:-:S03]  /*1210*/  IMAD.U32 R6, RZ, RZ, UR4 ;  /* 0x00000004ff067e24 */ /* 0x000fc6000f8e00ff */
[----:B------:R-:W5:Y:S04]  /*1220*/  LDL.64 R116, [R1+0x28] ;  /* 0x0000280001747983 */ /* 0x000f680000100a00 */
[----:B------:R-:W5:Y:S01]  /*1230*/  LDL.64 R114, [R1+0x20] ;  /* 0x0000200001727983 */ /* 0x000f620000100a00 */
[----:B--2---:R-:W-:-:S04]  /*1240*/  IMAD.WIDE R8, R8, 0x2, R24 ;  /* 0x0000000208087825 */ /* 0x004fc800078e0218 */
[----:B---3--:R-:W-:Y:S02]  /*1250*/  IMAD.WIDE R10, R10, 0x2, R26 ;  /* 0x000000020a0a7825 */ /* 0x008fe400078e021a */
[----:B------:R-:W2:Y:S02]  /*1260*/  LDG.E.U16 R9, desc[UR14][R8.64] ;  /* 0x0000000e08097981 */ /* 0x000ea4000c1e1500 */
[----:B------:R-:W-:Y:S02]  /*1270*/  IMAD.U32 R24, RZ, RZ, UR4 ;  /* 0x00000004ff187e24 */ /* 0x000fe4000f8e00ff */
[----:B------:R-:W-:Y:S01]  /*1280*/  IMAD.U32 R26, RZ, RZ, UR4 ;  /* 0x00000004ff1a7e24 */ /* 0x000fe2000f8e00ff */
[----:B------:R-:W3:Y:S01]  /*1290*/  LDG.E.U16 R11, desc[UR14][R10.64] ;  /* 0x0000000e0a0b7981 */ /* 0x000ee2000c1e1500 */
[----:B----4-:R-:W-:-:S04]  /*12a0*/  IMAD.WIDE R6, R6, 0x2, R32 ;  /* 0x0000000206067825 */ /* 0x010fc800078e0220 */
[----:B-----5:R-:W-:Y:S02]  /*12b0*/  IMAD.WIDE R24, R24, 0x2, R28 ;  /* 0x0000000218187825 */ /* 0x020fe400078e021c */
[----:B------:R0:W4:Y:S02]  /*12c0*/  LDG.E.U16 R7, desc[UR14][R6.64] ;  /* 0x0000000e06077981 */ /* 0x000124000c1e1500 */
[----:B------:R-:W-:Y:S02]  /*12d0*/  IMAD.WIDE R26, R26, 0x2, R30 ;  /* 0x000000021a1a7825 */ /* 0x000fe400078e021e */
[----:B------:R-:W5:Y:S02]  /*12e0*/  LDG.E.U16 R35, desc[UR14][R24.64] ;  /* 0x0000000e18237981 */ /* 0x000f64000c1e1500 */
[----:B------:R-:W-:Y:S02]  /*12f0*/  IMAD.U32 R28, RZ, RZ, UR4 ;  /* 0x00000004ff1c7e24 */ /* 0x000fe4000f8e00ff */
[----:B------:R-:W-:Y:S01]  /*1300*/  IMAD.U32 R30, RZ, RZ, UR4 ;  /* 0x00000004ff1e7e24 */ /* 0x000fe2000f8e00ff */
[----:B------:R-:W5:Y:S01]  /*1310*/  LDG.E.U16 R45, desc[UR14][R26.64] ;  /* 0x0000000e1a2d7981 */ /* 0x000f62000c1e1500 */
[----:B------:R-:W-:-:S02]  /*1320*/  IMAD.U32 R32, RZ, RZ, UR4 ;  /* 0x00000004ff207e24 */ /* 0x000fc4000f8e00ff */
[----:B------:R-:W-:-:S04]  /*1330*/  IMAD.WIDE R28, R28, 0x2, R40 ;  /* 0x000000021c1c7825 */ /* 0x000fc800078e0228 */
[----:B------:R-:W-:Y:S02]  /*1340*/  IMAD.WIDE R30, R30, 0x2, R38 ;  /* 0x000000021e1e7825 */ /* 0x000fe400078e0226 */
[----:B------:R-:W5:Y:S02]  /*1350*/  LDG.E.U16 R29, desc[UR14][R28.64] ;  /* 0x0000000e1c1d7981 */ /* 0x000f64000c1e1500 */
[----:B------:R-:W-:Y:S02]  /*1360*/  IMAD.WIDE R32, R32, 0x2, R36 ;  /* 0x0000000220207825 */ /* 0x000fe400078e0224 */
[----:B------:R-:W5:Y:S04]  /*1370*/  LDG.E.U16 R31, desc[UR14][R30.64] ;  /* 0x0000000e1e1f7981 */ /* 0x000f68000c1e1500 */
[----:B------:R-:W5:Y:S01]  /*1380*/  LDG.E.U16 R33, desc[UR14][R32.64] ;  /* 0x0000000e20217981 */ /* 0x000f62000c1e1500 */
[----:B------:R-:W-:Y:S06]  /*1390*/  BAR.SYNC.DEFER_BLOCKING 0x0 ;  /* 0x0000000000007b1d */ /* 0x000fec0000010000 */
[----:B0-----:R-:W0:Y:S01]  /*13a0*/  S2R R6, SR_TID.X ;  /* 0x0000000000067919 */ /* 0x001e220000002100 */
[----:B------:R-:W-:Y:S01]  /*13b0*/  LOP3.LUT R109, R0, 0x8, RZ, 0xfc, !PT ;  /* 0x00000008006d7812 */ /* 0x000fe200078efcff */
[----:B--2---:R-:W-:Y:S04]  /*13c0*/  STS.U16 [R4+UR8+0x4400], R9 ;  /* 0x0044000904007988 */ /* 0x004fe80008000408 */
[----:B---3--:R-:W-:Y:S04]  /*13d0*/  STS.U16 [R4+UR8+0x4800], R11 ;  /* 0x0048000b04007988 */ /* 0x008fe80008000408 */
[----:B----4-:R-:W-:Y:S04]  /*13e0*/  STS.U16 [R4+UR8+0x4000], R7 ;  /* 0x0040000704007988 */ /* 0x010fe80008000408 */
[----:B-----5:R-:W-:Y:S04]  /*13f0*/  STS.U16 [R4+UR8+0x4c00], R35 ;  /* 0x004c002304007988 */ /* 0x020fe80008000408 */
[----:B------:R-:W-:Y:S04]  /*1400*/  STS.U16 [R4+UR8+0x5000], R45 ;  /* 0x0050002d04007988 */ /* 0x000fe80008000408 */
[----:B------:R-:W-:Y:S04]  /*1410*/  STS.U16 [R4+UR8+0x5400], R29 ;  /* 0x0054001d04007988 */ /* 0x000fe80008000408 */
[----:B------:R-:W-:Y:S04]  /*1420*/  STS.U16 [R4+UR8+0x5800], R31 ;  /* 0x0058001f04007988 */ /* 0x000fe80008000408 */
[----:B------:R-:W-:Y:S01]  /*1430*/  STS.U16 [R4+UR8+0x5c00], R33 ;  /* 0x005c002104007988 */ /* 0x000fe20008000408 */
[----:B------:R-:W-:Y:S06]  /*1440*/  BAR.SYNC.DEFER_BLOCKING 0x0 ;  /* 0x0000000000007b1d */ /* 0x000fec0000010000 */
[----:B------:R-:W-:Y:S04]  /*1450*/  LDSM.16.MT88.4 R40, [R34] ;  /* 0x000000002228783b */ /* 0x000fe80000004200 */
[----:B------:R-:W1:Y:S04]  /*1460*/  LDSM.16.M88.4 R84, [R3+UR8+0x4000] ;  /* 0x004000080354783b */ /* 0x000e680008000200 */
[----:B------:R-:W2:Y:S04]  /*1470*/  LDSM.16.M88.4 R8, [R3+UR8+0x4800] ;  /* 0x004800080308783b */ /* 0x000ea80008000200 */
[----:B------:R-:W-:Y:S04]  /*1480*/  LDSM.16.MT88.4 R96, [R34+0x2000] ;  /* 0x002000002260783b */ /* 0x000fe80000004200 */
[----:B------:R-:W3:Y:S04]  /*1490*/  LDSM.16.M88.4 R52, [R3+UR8+0x4200] ;  /* 0x004200080334783b */ /* 0x000ee80008000200 */
[----:B------:R-:W4:Y:S04]  /*14a0*/  LDSM.16.M88.4 R72, [R3+UR8+0x4c00] ;  /* 0x004c00080348783b */ /* 0x000f280008000200 */
[----:B------:R-:W5:Y:S04]  /*14b0*/  LDSM.16.M88.4 R24, [R3+UR8+0x4600] ;  /* 0x004600080318783b */ /* 0x000f680008000200 */
[----:B------:R-:W0:Y:S04]  /*14c0*/  LDSM.16.M88.4 R36, [R3+UR8+0x4400] ;  /* 0x004400080324783b */ /* 0x000e280008000200 */
[----:B------:R-:W0:Y:S04]  /*14d0*/  LDSM.16.M88.4 R60, [R3+UR8+0x4a00] ;  /* 0x004a0008033c783b */ /* 0x000e280008000200 */
[----:B------:R-:W-:Y:S04]  /*14e0*/  LDSM.16.M88.4 R88, [R3+UR8+0x5200] ;  /* 0x005200080358783b */ /* 0x000fe80008000200 */
[----:B------:R-:W-:Y:S01]  /*14f0*/  LDSM.16.M88.4 R56, [R3+UR8+0x5000] ;  /* 0x005000080338783b */ /* 0x000fe20008000200 */
[C---:B-1----:R-:W-:Y:S03]  /*1500*/  HMMA.16816.F32.BF16 R44, R40.reuse, R84, RZ ;  /* 0x00000054282c723c */ /* 0x042fe600000418ff */
[----:B------:R-:W-:Y:S05]  /*1510*/  LDSM.16.M88.4 R100, [R3+UR8+0x5a00] ;  /* 0x005a00080364783b */ /* 0x000fea0008000200 */
[C---:B--2---:R-:W-:Y:S08]  /*1520*/  HMMA.16816.F32.BF16 R80, R40.reuse, R8, RZ ;  /* 0x000000082850723c */ /* 0x044ff000000418ff */
[----:B---3--:R-:W-:Y:S08]  /*1530*/  HMMA.16816.F32.BF16 R32, R40, R52, RZ ;  /* 0x000000342820723c */ /* 0x008ff000000418ff */
[C---:B------:R-:W-:Y:S01]  /*1540*/  HMMA.16816.F32.BF16 R84, R96.reuse, R86, R44 ;  /* 0x000000566054723c */ /* 0x040fe2000004182c */
[----:B------:R-:W1:Y:S07]  /*1550*/  LDSM.16.M88.4 R44, [R3+UR8+0x4e00] ;  /* 0x004e0008032c783b */ /* 0x000e6e0008000200 */
[----:B------:R-:W-:Y:S08]  /*1560*/  HMMA.16816.F32.BF16 R80, R96, R10, R80 ;  /* 0x0000000a6050723c */ /* 0x000ff00000041850 */
[C---:B----4-:R-:W-:Y:S08]  /*1570*/  HMMA.16816.F32.BF16 R8, R40.reuse, R72, RZ ;  /* 0x000000482808723c */ /* 0x050ff000000418ff */
[C---:B-----5:R-:W-:Y:S08]  /*1580*/  HMMA.16816.F32.BF16 R76, R40.reuse, R24, RZ ;  /* 0x00000018284c723c */ /* 0x060ff000000418ff */
[----:B0-----:R-:W-:Y:S08]  /*1590*/  HMMA.16816.F32.BF16 R28, R40, R36, RZ ;  /* 0x00000024281c723c */ /* 0x001ff000000418ff */
[C---:B------:R-:W-:Y:S01]  /*15a0*/  HMMA.16816.F32.BF16 R52, R96.reuse, R54, R32 ;  /* 0x000000366034723c */ /* 0x040fe20000041820 */
[----:B------:R-:W0:Y:S07]  /*15b0*/  LDSM.16.M88.4 R32, [R3+UR8+0x5400] ;  /* 0x005400080320783b */ /* 0x000e2e0008000200 */
[C---:B------:R-:W-:Y:S01]  /*15c0*/  HMMA.16816.F32.BF16 R72, R96.reuse, R74, R8 ;  /* 0x0000004a6048723c */ /* 0x040fe20000041808 */
[----:B------:R-:W2:Y:S07]  /*15d0*/  LDSM.16.M88.4 R8, [R3+UR8+0x5800] ;  /* 0x005800080308783b */ /* 0x000eae0008000200 */
[----:B------:R-:W-:Y:S08]  /*15e0*/  HMMA.16816.F32.BF16 R76, R96, R26, R76 ;  /* 0x0000001a604c723c */ /* 0x000ff0000004184c */
[----:B------:R-:W-:Y:S08]  /*15f0*/  HMMA.16816.F32.BF16 R24, R40, R60, RZ ;  /* 0x0000003c2818723c */ /* 0x000ff000000418ff */
[----:B------:R-:W-:Y:S01]  /*1600*/  HMMA.16816.F32.BF16 R36, R96, R38, R28 ;  /* 0x000000266024723c */ /* 0x000fe2000004181c */
[----:B------:R-:W3:Y:S07]  /*1610*/  LDSM.16.M88.4 R28, [R3+UR8+0x5600] ;  /* 0x00560008031c783b */ /* 0x000eee0008000200 */
[C---:B-1----:R-:W-:Y:S08]  /*1620*/  HMMA.16816.F32.BF16 R64, R40.reuse, R44, RZ ;  /* 0x0000002c2840723c */ /* 0x042ff000000418ff */
[----:B------:R-:W-:Y:S08]  /*1630*/  HMMA.16816.F32.BF16 R68, R40, R88, RZ ;  /* 0x000000582844723c */ /* 0x000ff000000418ff */
[----:B------:R-:W-:Y:S08]  /*1640*/  HMMA.16816.F32.BF16 R60, R96, R62, R24 ;  /* 0x0000003e603c723c */ /* 0x000ff00000041818 */
[----:B------:R-:W-:Y:S08]  /*1650*/  HMMA.16816.F32.BF16 R24, R40, R56, RZ ;  /* 0x000000382818723c */ /* 0x000ff000000418ff */
[----:B------:R-:W-:Y:S08]  /*1660*/  HMMA.16816.F32.BF16 R44, R96, R46, R64 ;  /* 0x0000002e602c723c */ /* 0x000ff00000041840 */
[----:B0-----:R-:W-:Y:S08]  /*1670*/  HMMA.16816.F32.BF16 R64, R40, R32, RZ ;  /* 0x000000202840723c */ /* 0x001ff000000418ff */
[----:B------:R-:W-:Y:S08]  /*1680*/  HMMA.16816.F32.BF16 R68, R96, R90, R68 ;  /* 0x0000005a6044723c */ /* 0x000ff00000041844 */
[----:B--2---:R-:W-:Y:S08]  /*1690*/  HMMA.16816.F32.BF16 R88, R40, R8, RZ ;  /* 0x000000082858723c */ /* 0x004ff000000418ff */
[----:B------:R-:W-:Y:S08]  /*16a0*/  HMMA.16816.F32.BF16 R56, R96, R58, R24 ;  /* 0x0000003a6038723c */ /* 0x000ff00000041818 */
[----:B---3--:R-:W-:Y:S08]  /*16b0*/  HMMA.16816.F32.BF16 R24, R40, R28, RZ ;  /* 0x0000001c2818723c */ /* 0x008ff000000418ff */
[C---:B------:R-:W-:Y:S01]  /*16c0*/  HMMA.16816.F32.BF16 R64, R96.reuse, R34, R64 ;  /* 0x000000226040723c */ /* 0x040fe20000041840 */
[----:B------:R-:W0:Y:S07]  /*16d0*/  LDSM.16.M88.4 R32, [R3+UR8+0x5c00] ;  /* 0x005c00080320783b */ /* 0x000e2e0008000200 */
[C---:B------:R-:W-:Y:S01]  /*16e0*/  HMMA.16816.F32.BF16 R8, R96.reuse, R10, R88 ;  /* 0x0000000a6008723c */ /* 0x040fe20000041858 */
[----:B------:R-:W1:Y:S07]  /*16f0*/  LDSM.16.M88.4 R88, [R3+UR8+0x5e00] ;  /* 0x005e00080358783b */ /* 0x000e6e0008000200 */
[----:B------:R-:W-:Y:S08]  /*1700*/  HMMA.16816.F32.BF16 R24, R96, R30, R24 ;  /* 0x0000001e6018723c */ /* 0x000ff00000041818 */
[----:B------:R-:W-:-:S15]  /*1710*/  HMMA.16816.F32.BF16 R28, R40, R100, RZ ;  /* 0x00000064281c723c */ /* 0x000fde00000418ff */
[----:B------:R-:W-:-:S05]  /*1720*/  NOP ;  /* 0x0000000000007918 */ /* 0x000fca0000000000 */
[----:B------:R-:W-:Y:S08]  /*1730*/  HMMA.16816.F32.BF16 R28, R96, R102, R28 ;  /* 0x00000066601c723c */ /* 0x000ff0000004181c */
[C---:B0-----:R-:W-:Y:S08]  /*1740*/  HMMA.16816.F32.BF16 R100, R40.reuse, R32, RZ ;  /* 0x000000202864723c */ /* 0x041ff000000418ff */
[----:B-1----:R-:W-:Y:S01]  /*1750*/  HMMA.16816.F32.BF16 R40, R40, R88, RZ ;  /* 0x000000582828723c */ /* 0x002fe200000418ff */
[----:B------:R-:W-:-:S05]  /*1760*/  IMAD.SHL.U32 R88, R6, 0x2, RZ ;  /* 0x0000000206587824 */ /* 0x000fca00078e00ff */
[----:B------:R-:W-:-:S04]  /*1770*/  LOP3.LUT R88, R88, 0x6, RZ, 0xc0, !PT ;  /* 0x0000000658587812 */ /* 0x000fc800078ec0ff */
[----:B------:R-:W-:-:S04]  /*1780*/  IADD3 R88, P0, PT, R88, UR6, RZ ;  /* 0x0000000658587c10 */ /* 0x000fc8000ff1e0ff */
[C---:B------:R-:W-:Y:S02]  /*1790*/  LOP3.LUT R6, R88.reuse, 0x71, RZ, 0xfc, !PT ;  /* 0x0000007158067812 */ /* 0x040fe400078efcff */
[----:B------:R-:W-:Y:S02]  /*17a0*/  LOP3.LUT R7, R88, 0x70, RZ, 0xfc, !PT ;  /* 0x0000007058077812 */ /* 0x000fe400078efcff */
[CC--:B------:R-:W-:Y:S02]  /*17b0*/  ISETP.GT.U32.AND P6, PT, R6.reuse, R109.reuse, PT ;  /* 0x0000006d0600720c */ /* 0x0c0fe40003fc4070 */
[-C--:B------:R-:W-:Y:S01]  /*17c0*/  ISETP.GT.U32.AND P2, PT, R6, R0.reuse, PT ;  /* 0x000000000600720c */ /* 0x080fe20003f44070 */
[----:B------:R-:W-:Y:S01]  /*17d0*/  IMAD.X R6, RZ, RZ, UR7, P0 ;  /* 0x00000007ff067e24 */ /* 0x000fe200080e06ff */
[C---:B------:R-:W-:Y:S02]  /*17e0*/  ISETP.GT.U32.AND P3, PT, R7.reuse, R0, PT ;  /* 0x000000000700720c */ /* 0x040fe40003f64070 */
[----:B------:R-:W-:-:S02]  /*17f0*/  ISETP.GT.U32.AND P5, PT, R7, R109, PT ;  /* 0x0000006d0700720c */ /* 0x000fc40003fa4070 */
[C---:B------:R-:W-:Y:S02]  /*1800*/  LOP3.LUT R89, R88.reuse, 0x79, RZ, 0xfc, !PT ;  /* 0x0000007958597812 */ /* 0x040fe400078efcff */
[----:B------:R-:W-:Y:S02]  /*1810*/  LOP3.LUT R7, R88, 0x78, RZ, 0xfc, !PT ;  /* 0x0000007858077812 */ /* 0x000fe400078efcff */
[-C--:B------:R-:W-:Y:S02]  /*1820*/  ISETP.GT.U32.AND P0, PT, R89, R109.reuse, PT ;  /* 0x0000006d5900720c */ /* 0x080fe40003f04070 */
[----:B------:R-:W-:Y:S02]  /*1830*/  ISETP.GT.U32.AND P4, PT, R7, R109, PT ;  /* 0x0000006d0700720c */ /* 0x000fe40003f84070 */
[C---:B------:R-:W-:Y:S02]  /*1840*/  ISETP.GT.U32.AND.EX P5, PT, R6.reuse, RZ, PT, P5 ;  /* 0x000000ff0600720c */ /* 0x040fe40003fa4150 */
[C---:B------:R-:W-:Y:S01]  /*1850*/  ISETP.GT.U32.AND.EX P6, PT, R6.reuse, RZ, PT, P6 ;  /* 0x000000ff0600720c */ /* 0x040fe20003fc4160 */
[----:B------:R-:W-:Y:S01]  /*1860*/  HMMA.16816.F32.BF16 R40, R96, R90, R40 ;  /* 0x0000005a6028723c */ /* 0x000fe20000041828 */
[----:B------:R-:W-:-:S02]  /*1870*/  ISETP.GT.U32.AND.EX P0, PT, R6, RZ, PT, P0 ;  /* 0x000000ff0600720c */ /* 0x000fc40003f04100 */
[----:B------:R-:W-:Y:S02]  /*1880*/  ISETP.GT.U32.AND.EX P4, PT, R6, RZ, PT, P4 ;  /* 0x000000ff0600720c */ /* 0x000fe40003f84140 */
[----:B------:R-:W-:Y:S02]  /*1890*/  SEL R90, RZ, 0x1fffe, !P5 ;  /* 0x0001fffeff5a7807 */ /* 0x000fe40006800000 */
[----:B------:R-:W-:Y:S02]  /*18a0*/  SEL R91, RZ, 0x1, !P6 ;  /* 0x00000001ff5b7807 */ /* 0x000fe40007000000 */
[-C--:B------:R-:W-:Y:S02]  /*18b0*/  ISETP.GT.U32.AND P1, PT, R89, R0.reuse, PT ;  /* 0x000000005900720c */ /* 0x080fe40003f24070 */
[----:B------:R-:W-:Y:S01]  /*18c0*/  ISETP.GT.U32.AND P5, PT, R7, R0, PT ;  /* 0x000000000700720c */ /* 0x000fe20003fa4070 */
[----:B------:R-:W-:Y:S01]  /*18d0*/  IMAD.IADD R90, R91, 0x1, R90 ;  /* 0x000000015b5a7824 */ /* 0x000fe200078e025a */
[----:B------:R-:W-:-:S02]  /*18e0*/  SEL R89, RZ, 0x1fffe, !P4 ;  /* 0x0001fffeff597807 */ /* 0x000fc40006000000 */
[----:B------:R-:W-:Y:S02]  /*18f0*/  SEL R7, RZ, 0x1, !P0 ;  /* 0x00000001ff077807 */ /* 0x000fe40004000000 */
[C---:B------:R-:W-:Y:S02]  /*1900*/  ISETP.GT.U32.AND.EX P3, PT, R6.reuse, RZ, PT, P3 ;  /* 0x000000ff0600720c */ /* 0x040fe40003f64130 */
[----:B------:R-:W-:Y:S01]  /*1910*/  ISETP.GT.U32.AND.EX P2, PT, R6, RZ, PT, P2 ;  /* 0x000000ff0600720c */ /* 0x000fe20003f44120 */
[----:B------:R-:W-:Y:S01]  /*1920*/  IMAD.IADD R7, R7, 0x1, R89 ;  /* 0x0000000107077824 */ /* 0x000fe200078e0259 */
[----:B------:R-:W-:Y:S02]  /*1930*/  SEL R107, RZ, 0x7fff8, !P3 ;  /* 0x0007fff8ff6b7807 */ /* 0x000fe40005800000 */
[----:B------:R-:W-:Y:S02]  /*1940*/  LOP3.LUT R90, R90, 0x3, RZ, 0xc0, !PT ;  /* 0x000000035a5a7812 */ /* 0x000fe400078ec0ff */
[----:B------:R-:W-:-:S02]  /*1950*/  SEL R89, RZ, 0x4, !P2 ;  /* 0x00000004ff597807 */ /* 0x000fc40005000000 */
[C---:B------:R-:W-:Y:S02]  /*1960*/  ISETP.GT.U32.AND.EX P1, PT, R6.reuse, RZ, PT, P1 ;  /* 0x000000ff0600720c */ /* 0x040fe40003f24110 */
[----:B------:R-:W-:Y:S02]  /*1970*/  ISETP.GT.U32.AND.EX P5, PT, R6, RZ, PT, P5 ;  /* 0x000000ff0600720c */ /* 0x000fe40003fa4150 */
[----:B------:R-:W-:Y:S02]  /*1980*/  IADD3 R107, PT, PT, R90, R107, R89 ;  /* 0x0000006b5a6b7210 */ /* 0x000fe40007ffe059 */
[----:B------:R-:W-:Y:S02]  /*1990*/  SEL R106, RZ, 0x4, !P1 ;  /* 0x00000004ff6a7807 */ /* 0x000fe40004800000 */
[----:B------:R-:W-:Y:S02]  /*19a0*/  LOP3.LUT R7, R7, 0x3, RZ, 0xc0, !PT ;  /* 0x0000000307077812 */ /* 0x000fe400078ec0ff */
[----:B------:R-:W-:-:S04]  /*19b0*/  SEL R89, RZ, 0x7fff8, !P5 ;  /* 0x0007fff8ff597807 */ /* 0x000fc80006800000 */
[----:B------:R-:W-:Y:S02]  /*19c0*/  IADD3 R106, PT, PT, R7, R89, R106 ;  /* 0x00000059076a7210 */ /* 0x000fe40007ffe06a */
[C---:B------:R-:W-:Y:S02]  /*19d0*/  LOP3.LUT R7, R88.reuse, 0x60, RZ, 0xfc, !PT ;  /* 0x0000006058077812 */ /* 0x040fe400078efcff */
[----:B------:R-:W-:Y:S02]  /*19e0*/  LOP3.LUT R89, R88, 0x61, RZ, 0xfc, !PT ;  /* 0x0000006158597812 */ /* 0x000fe400078efcff */
[-C--:B------:R-:W-:Y:S02]  /*19f0*/  ISETP.GT.U32.AND P2, PT, R7, R109.reuse, PT ;  /* 0x0000006d0700720c */ /* 0x080fe40003f44070 */
[----:B------:R-:W-:Y:S02]  /*1a00*/  ISETP.GT.U32.AND P1, PT, R89, R109, PT ;  /* 0x0000006d5900720c */ /* 0x000fe40003f24070 */
[----:B------:R-:W-:-:S02]  /*1a10*/  ISETP.GT.U32.AND.EX P2, PT, R6, RZ, PT, P2 ;  /* 0x000000ff0600720c */ /* 0x000fc40003f44120 */
[C---:B------:R-:W-:Y:S02]  /*1a20*/  ISETP.GT.U32.AND.EX P1, PT, R6.reuse, RZ, PT, P1 ;  /* 0x000000ff0600720c */ /* 0x040fe40003f24110 */
[-C--:B------:R-:W-:Y:S02]  /*1a30*/  ISETP.GT.U32.AND P4, PT, R7, R0.reuse, PT ;  /* 0x000000000700720c */ /* 0x080fe40003f84070 */
[----:B------:R-:W-:Y:S02]  /*1a40*/  ISETP.GT.U32.AND P3, PT, R89, R0, PT ;  /* 0x000000005900720c */ /* 0x000fe40003f64070 */
[----:B------:R-:W-:Y:S02]  /*1a50*/  SEL R7, RZ, 0x1fffe, !P2 ;  /* 0x0001fffeff077807 */ /* 0x000fe40005000000 */
[----:B------:R-:W-:Y:S02]  /*1a60*/  SEL R89, RZ, 0x1, !P1 ;  /* 0x00000001ff597807 */ /* 0x000fe40004800000 */
[----:B------:R-:W-:-:S03]  /*1a70*/  ISETP.GT.U32.AND.EX P2, PT, R6, RZ, PT, P4 ;  /* 0x000000ff0600720c */ /* 0x000fc60003f44140 */
[----:B------:R-:W-:Y:S01]  /*1a80*/  IMAD.IADD R7, R89, 0x1, R7 ;  /* 0x0000000159077824 */ /* 0x000fe200078e0207 */
[----:B------:R-:W-:Y:S01]  /*1a90*/  ISETP.GT.U32.AND.EX P1, PT, R6, RZ, PT, P3 ;  /* 0x000000ff0600720c */ /* 0x000fe20003f24130 */
[----:B------:R-:W-:Y:S03]  /*1aa0*/  HMMA.16816.F32.BF16 R32, R96, R34, R100 ;  /* 0x000000226020723c */ /* 0x000fe60000041864 */
[----:B------:R-:W-:Y:S02]  /*1ab0*/  LOP3.LUT R102, R7, 0x3, RZ, 0xc0, !PT ;  /* 0x0000000307667812 */ /* 0x000fe400078ec0ff */
[----:B------:R-:W-:Y:S02]  /*1ac0*/  SEL R7, RZ, 0x7fff8, !P2 ;  /* 0x0007fff8ff077807 */ /* 0x000fe40005000000 */
[----:B------:R-:W-:-:S04]  /*1ad0*/  SEL R89, RZ, 0x4, !P1 ;  /* 0x00000004ff597807 */ /* 0x000fc80004800000 */
[----:B------:R-:W-:Y:S02]  /*1ae0*/  IADD3 R102, PT, PT, R102, R7, R89 ;  /* 0x0000000766667210 */ /* 0x000fe40007ffe059 */
[----:B------:R-:W-:-:S04]  /*1af0*/  LOP3.LUT R7, R88, 0x69, RZ, 0xfc, !PT ;  /* 0x0000006958077812 */ /* 0x000fc800078efcff */
[C---:B------:R-:W-:Y:S02]  /*1b00*/  ISETP.GT.U32.AND P3, PT, R7.reuse, R0, PT ;  /* 0x000000000700720c */ /* 0x040fe40003f64070 */
[----:B------:R-:W-:Y:S02]  /*1b10*/  ISETP.GT.U32.AND P1, PT, R7, R109, PT ;  /* 0x0000006d0700720c */ /* 0x000fe40003f24070 */
[----:B------:R-:W-:-:S04]  /*1b20*/  LOP3.LUT R7, R88, 0x68, RZ, 0xfc, !PT ;  /* 0x0000006858077812 */ /* 0x000fc800078efcff */
[C---:B------:R-:W-:Y:S02]  /*1b30*/  ISETP.GT.U32.AND P2, PT, R7.reuse, R109, PT ;  /* 0x0000006d0700720c */ /* 0x040fe40003f44070 */
[C---:B------:R-:W-:Y:S02]  /*1b40*/  ISETP.GT.U32.AND.EX P1, PT, R6.reuse, RZ, PT, P1 ;  /* 0x000000ff0600720c */ /* 0x040fe40003f24110 */
[----:B------:R-:W-:Y:S02]  /*1b50*/  ISETP.GT.U32.AND.EX P2, PT, R6, RZ, PT, P2 ;  /* 0x000000ff0600720c */ /* 0x000fe40003f44120 */
[----:B------:R-:W-:Y:S02]  /*1b60*/  ISETP.GT.U32.AND P4, PT, R7, R0, PT ;  /* 0x000000000700720c */ /* 0x000fe40003f84070 */
[----:B------:R-:W-:Y:S02]  /*1b70*/  SEL R7, RZ, 0x1, !P1 ;  /* 0x00000001ff077807 */ /* 0x000fe40004800000 */
[----:B------:R-:W-:-:S02]  /*1b80*/  SEL R89, RZ, 0x1fffe, !P2 ;  /* 0x0001fffeff597807 */ /* 0x000fc40005000000 */
[----:B------:R-:W-:-:S03]  /*1b90*/  ISETP.GT.U32.AND.EX P1, PT, R6, RZ, PT, P3 ;  /* 0x000000ff0600720c */ /* 0x000fc60003f24130 */
[----:B------:R-:W-:Y:S01]  /*1ba0*/  IMAD.IADD R7, R7, 0x1, R89 ;  /* 0x0000000107077824 */ /* 0x000fe200078e0259 */
[----:B------:R-:W-:-:S04]  /*1bb0*/  ISETP.GT.U32.AND.EX P2, PT, R6, RZ, PT, P4 ;  /* 0x000000ff0600720c */ /* 0x000fc80003f44140 */
[----:B------:R-:W-:Y:S02]  /*1bc0*/  LOP3.LUT R101, R7, 0x3, RZ, 0xc0, !PT ;  /* 0x0000000307657812 */ /* 0x000fe400078ec0ff */
[----:B------:R-:W-:Y:S02]  /*1bd0*/  SEL R7, RZ, 0x4, !P1 ;  /* 0x00000004ff077807 */ /* 0x000fe40004800000 */
[----:B------:R-:W-:-:S04]  /*1be0*/  SEL R89, RZ, 0x7fff8, !P2 ;  /* 0x0007fff8ff597807 */ /* 0x000fc80005000000 */
[----:B------:R-:W-:Y:S02]  /*1bf0*/  IADD3 R101, PT, PT, R101, R89, R7 ;  /* 0x0000005965657210 */ /* 0x000fe40007ffe007 */
[----:B------:R-:W-:-:S04]  /*1c00*/  IADD3 R7, P2, PT, R88, 0x38, RZ ;  /* 0x0000003858077810 */ /* 0x000fc80007f5e0ff */
[C---:B------:R-:W-:Y:S02]  /*1c10*/  ISETP.GT.U32.AND P4, PT, R7.reuse, R0, PT ;  /* 0x000000000700720c */ /* 0x040fe40003f84070 */
[----:B------:R-:W-:Y:S01]  /*1c20*/  ISETP.GT.U32.AND P5, PT, R7, R109, PT ;  /* 0x0000006d0700720c */ /* 0x000fe20003fa4070 */
[----:B------:R-:W-:Y:S01]  /*1c30*/  IMAD.X R89, RZ, RZ, R6, P2 ;  /* 0x000000ffff597224 */ /* 0x000fe200010e0606 */
[----:B------:R-:W-:Y:S01]  /*1c40*/  IADD3 R7, P3, PT, R88, 0x8, RZ ;  /* 0x0000000858077810 */ /* 0x000fe20007f7e0ff */
[----:B------:R-:W-:-:S03]  /*1c50*/  FMUL R44, R44, UR10 ;  /* 0x0000000a2c2c7c20 */ /* 0x000fc60008400000 */
[----:B------:R-:W-:Y:S01]  /*1c60*/  ISETP.GT.U32.AND P6, PT, R7, R0, PT ;  /* 0x000000000700720c */ /* 0x000fe20003fc4070 */
[----:B------:R-:W-:Y:S01]  /*1c70*/  IMAD.X R90, RZ, RZ, R6, P3 ;  /* 0x000000ffff5a7224 */ /* 0x000fe200018e0606 */
[C---:B------:R-:W-:Y:S01]  /*1c80*/  ISETP.GT.U32.AND.EX P4, PT, R89.reuse, RZ, PT, P4 ;  /* 0x000000ff5900720c */ /* 0x040fe20003f84140 */
[----:B------:R-:W-:Y:S01]  /*1c90*/  FMUL R46, R46, UR10 ;  /* 0x0000000a2e2e7c20 */ /* 0x000fe20008400000 */
[----:B------:R-:W-:Y:S01]  /*1ca0*/  IADD3 R7, P1, PT, R88, 0x9, RZ ;  /* 0x0000000958077810 */ /* 0x000fe20007f3e0ff */
[----:B------:R-:W-:Y:S01]  /*1cb0*/  FMUL R52, R52, UR10 ;  /* 0x0000000a34347c20 */ /* 0x000fe20008400000 */
[----:B------:R-:W-:Y:S02]  /*1cc0*/  ISETP.GT.U32.AND.EX P5, PT, R89, RZ, PT, P5 ;  /* 0x000000ff5900720c */ /* 0x000fe40003fa4150 */
[----:B------:R-:W-:Y:S02]  /*1cd0*/  ISETP.GT.U32.AND.EX P6, PT, R90, RZ, PT, P6 ;  /* 0x000000ff5a00720c */ /* 0x000fe40003fc4160 */
[----:B------:R-:W-:-:S02]  /*1ce0*/  FSEL R122, R44, -INF , !P4 ;  /* 0xff8000002c7a7808 */ /* 0x000fc40006000000 */
[-C--:B------:R-:W-:Y:S01]  /*1cf0*/  ISETP.GT.U32.AND P4, PT, R88, R0.reuse, PT ;  /* 0x000000005800720c */ /* 0x080fe20003f84070 */
[----:B------:R-:W-:Y:S01]  /*1d00*/  FMUL R84, R84, UR10 ;  /* 0x0000000a54547c20 */ /* 0x000fe20008400000 */
[CC--:B------:R-:W-:Y:S02]  /*1d10*/  ISETP.GT.U32.AND P2, PT, R7.reuse, R0.reuse, PT ;  /* 0x000000000700720c */ /* 0x0c0fe40003f44070 */
[----:B------:R-:W-:Y:S01]  /*1d20*/  ISETP.GT.U32.AND P3, PT, R7, R109, PT ;  /* 0x0000006d0700720c */ /* 0x000fe20003f64070 */
[----:B------:R-:W-:Y:S01]  /*1d30*/  FMUL R7, R54, UR10 ;  /* 0x0000000a36077c20 */ /* 0x000fe20008400000 */
[----:B------:R-:W-:Y:S02]  /*1d40*/  FSEL R111, R46, -INF , !P5 ;  /* 0xff8000002e6f7808 */ /* 0x000fe40006800000 */
[----:B------:R-:W-:Y:S02]  /*1d50*/  FSEL R95, R52, -INF , !P6 ;  /* 0xff800000345f7808 */ /* 0x000fe40007000000 */
[----:B------:R-:W-:-:S02]  /*1d60*/  ISETP.GE.U32.AND P5, PT, R88, R0, PT ;  /* 0x000000005800720c */ /* 0x000fc40003fa6070 */
[----:B------:R-:W-:Y:S02]  /*1d70*/  ISETP.GT.U32.AND P6, PT, R88, R109, PT ;  /* 0x0000006d5800720c */ /* 0x000fe40003fc4070 */
[----:B------:R-:W-:Y:S01]  /*1d80*/  ISETP.GT.U32.AND.EX P4, PT, R6, RZ, PT, P4 ;  /* 0x000000ff0600720c */ /* 0x000fe20003f84140 */
[----:B------:R-:W-:Y:S01]  /*1d90*/  FMUL R85, R85, UR10 ;  /* 0x0000000a55557c20 */ /* 0x000fe20008400000 */
[----:B------:R-:W-:Y:S01]  /*1da0*/  FMUL R86, R86, UR10 ;  /* 0x0000000a56567c20 */ /* 0x000fe20008400000 */
[C---:B------:R-:W-:Y:S02]  /*1db0*/  ISETP.GE.U32.AND.EX P5, PT, R6.reuse, RZ, PT, P5 ;  /* 0x000000ff0600720c */ /* 0x040fe40003fa6150 */
[----:B------:R-:W-:Y:S02]  /*1dc0*/  ISETP.GT.U32.AND.EX P6, PT, R6, RZ, PT, P6 ;  /* 0x000000ff0600720c */ /* 0x000fe40003fc4160 */
[----:B------:R-:W-:Y:S02]  /*1dd0*/  FSEL R97, R84, -INF , !P4 ;  /* 0xff80000054617808 */ /* 0x000fe40006000000 */
[----:B------:R-:W-:-:S02]  /*1de0*/  FSEL R7, R7, -INF , !P4 ;  /* 0xff80000007077808 */ /* 0x000fc40006000000 */
[----:B------:R-:W-:Y:S02]  /*1df0*/  IADD3 R44, P4, PT, R88, 0x10, RZ ;  /* 0x00000010582c7810 */ /* 0x000fe40007f9e0ff */
[----:B------:R-:W-:Y:S02]  /*1e00*/  FSEL R96, R85, -INF , !P5 ;  /* 0xff80000055607808 */ /* 0x000fe40006800000 */
[----:B------:R-:W-:Y:S01]  /*1e10*/  FSEL R98, R86, -INF , !P6 ;  /* 0xff80000056627808 */ /* 0x000fe20007000000 */
[----:B------:R-:W-:Y:S01]  /*1e20*/  FMUL R87, R87, UR10 ;  /* 0x0000000a57577c20 */ /* 0x000fe20008400000 */
[C---:B------:R-:W-:Y:S01]  /*1e30*/  ISETP.GT.U32.AND P5, PT, R44.reuse, R0, PT ;  /* 0x000000002c00720c */ /* 0x040fe20003fa4070 */
[----:B------:R-:W-:Y:S01]  /*1e40*/  FMUL R53, R53, UR10 ;  /* 0x0000000a35357c20 */ /* 0x000fe20008400000 */
[-C--:B------:R-:W-:Y:S01]  /*1e50*/  ISETP.GT.U32.AND P6, PT, R44, R109.reuse, PT ;  /* 0x0000006d2c00720c */ /* 0x080fe20003fc4070 */
[--C-:B------:R-:W-:Y:S01]  /*1e60*/  IMAD.X R44, RZ, RZ, R6.reuse, P1 ;  /* 0x000000ffff2c7224 */ /* 0x100fe200008e0606 */
[----:B------:R-:W-:Y:S01]  /*1e70*/  ISETP.GE.U32.AND P1, PT, R88, R109, PT ;  /* 0x0000006d5800720c */ /* 0x000fe20003f26070 */
[----:B------:R-:W-:-:S02]  /*1e80*/  IMAD.X R52, RZ, RZ, R6, P4 ;  /* 0x000000ffff347224 */ /* 0x000fc400020e0606 */
[----:B------:R-:W-:Y:S01]  /*1e90*/  FMUL R55, R55, UR10 ;  /* 0x0000000a37377c20 */ /* 0x000fe20008400000 */
[----:B------:R-:W-:Y:S01]  /*1ea0*/  FMUL R38, R38, UR10 ;  /* 0x0000000a26267c20 */ /* 0x000fe20008400000 */
[----:B------:R-:W-:Y:S01]  /*1eb0*/  ISETP.GE.U32.AND.EX P1, PT, R6, RZ, PT, P1 ;  /* 0x000000ff0600720c */ /* 0x000fe20003f26110 */
[----:B------:R-:W-:Y:S01]  /*1ec0*/  FMUL R39, R39, UR10 ;  /* 0x0000000a27277c20 */ /* 0x000fe20008400000 */
[----:B------:R-:W-:Y:S01]  /*1ed0*/  ISETP.GT.U32.AND.EX P2, PT, R44, RZ, PT, P2 ;  /* 0x000000ff2c00720c */ /* 0x000fe20003f44120 */
[----:B------:R-:W-:Y:S01]  /*1ee0*/  FMUL R54, R76, UR10 ;  /* 0x0000000a4c367c20 */ /* 0x000fe20008400000 */
[----:B------:R-:W-:Y:S01]  /*1ef0*/  FSEL R99, R87, -INF , !P1 ;  /* 0xff80000057637808 */ /* 0x000fe20004800000 */
[----:B------:R-:W-:Y:S01]  /*1f00*/  FMUL R83, R83, UR10 ;  /* 0x0000000a53537c20 */ /* 0x000fe20008400000 */
[----:B------:R-:W-:Y:S01]  /*1f10*/  ISETP.GT.U32.AND.EX P3, PT, R44, RZ, PT, P3 ;  /* 0x000000ff2c00720c */ /* 0x000fe20003f64130 */
[----:B------:R-:W-:Y:S01]  /*1f20*/  FMUL R62, R62, UR10 ;  /* 0x0000000a3e3e7c20 */ /* 0x000fe20008400000 */
[----:B------:R-:W-:Y:S01]  /*1f30*/  IADD3 R46, P1, PT, R88, 0x11, RZ ;  /* 0x00000011582e7810 */ /* 0x000fe20007f3e0ff */
[----:B------:R-:W-:Y:S01]  /*1f40*/  FMUL R44, R36, UR10 ;  /* 0x0000000a242c7c20 */ /* 0x000fe20008400000 */
[----:B------:R-:W-:Y:S01]  /*1f50*/  FSEL R93, R53, -INF , !P2 ;  /* 0xff800000355d7808 */ /* 0x000fe20005000000 */
[----:B------:R-:W-:Y:S01]  /*1f60*/  FMUL R63, R63, UR10 ;  /* 0x0000000a3f3f7c20 */ /* 0x000fe20008400000 */
[----:B------:R-:W-:Y:S01]  /*1f70*/  ISETP.GT.U32.AND.EX P5, PT, R52, RZ, PT, P5 ;  /* 0x000000ff3400720c */ /* 0x000fe20003fa4150 */
[----:B------:R-:W-:Y:S01]  /*1f80*/  FMUL R110, R72, UR10 ;  /* 0x0000000a486e7c20 */ /* 0x000fe20008400000 */
[----:B------:R-:W-:Y:S01]  /*1f90*/  FSEL R100, R55, -INF , !P3 ;  /* 0xff80000037647808 */ /* 0x000fe20005800000 */
[----:B------:R-:W-:Y:S01]  /*1fa0*/  FMUL R74, R74, UR10 ;  /* 0x0000000a4a4a7c20 */ /* 0x000fe20008400000 */
[CC--:B------:R-:W-:Y:S01]  /*1fb0*/  ISETP.GT.U32.AND P2, PT, R46.reuse, R0.reuse, PT ;  /* 0x000000002e00720c */ /* 0x0c0fe20003f44070 */
[----:B------:R-:W-:Y:S01]  /*1fc0*/  FMUL R73, R73, UR10 ;  /* 0x0000000a49497c20 */ /* 0x000fe20008400000 */
[-C--:B------:R-:W-:Y:S01]  /*1fd0*/  ISETP.GT.U32.AND P4, PT, R46, R109.reuse, PT ;  /* 0x0000006d2e00720c */ /* 0x080fe20003f84070 */
[--C-:B------:R-:W-:Y:S01]  /*1fe0*/  IMAD.X R46, RZ, RZ, R6.reuse, P1 ;  /* 0x000000ffff2e7224 */ /* 0x100fe200008e0606 */
[----:B------:R-:W-:Y:S01]  /*1ff0*/  IADD3 R36, P3, PT, R88, 0x18, RZ ;  /* 0x0000001858247810 */ /* 0x000fe20007f7e0ff */
[----:B------:R-:W-:Y:S01]  /*2000*/  FMUL R75, R75, UR10 ;  /* 0x0000000a4b4b7c20 */ /* 0x000fe20008400000 */
[----:B------:R-:W-:Y:S01]  /*2010*/  ISETP.GT.U32.AND.EX P6, PT, R52, RZ, PT, P6 ;  /* 0x000000ff3400720c */ /* 0x000fe20003fc4160 */
[----:B------:R-:W-:Y:S01]  /*2020*/  FMUL R113, R45, UR10 ;  /* 0x0000000a2d717c20 */ /* 0x000fe20008400000 */
[----:B------:R-:W-:Y:S01]  /*2030*/  FSEL R44, R44, -INF , !P5 ;  /* 0xff8000002c2c7808 */ /* 0x000fe20006800000 */
[----:B------:R-:W-:Y:S01]  /*2040*/  FMUL R47, R47, UR10 ;  /* 0x0000000a2f2f7c20 */ /* 0x000fe20008400000 */
[-C--:B------:R-:W-:Y:S01]  /*2050*/  ISETP.GT.U32.AND P5, PT, R36, R0.reuse, PT ;  /* 0x000000002400720c */ /* 0x080fe20003fa4070 */
[----:B------:R-:W-:Y:S01]  /*2060*/  FMUL R123, R24, UR10 ;  /* 0x0000000a187b7c20 */ /* 0x000fe20008400000 */
[-C--:B------:R-:W-:Y:S01]  /*2070*/  ISETP.GT.U32.AND P1, PT, R36, R109.reuse, PT ;  /* 0x0000006d2400720c */ /* 0x080fe20003f24070 */
[----:B------:R-:W-:Y:S01]  /*2080*/  FMUL R36, R37, UR10 ;  /* 0x0000000a25247c20 */ /* 0x000fe20008400000 */
[----:B------:R-:W-:Y:S01]  /*2090*/  ISETP.GT.U32.AND.EX P2, PT, R46, RZ, PT, P2 ;  /* 0x000000ff2e00720c */ /* 0x000fe20003f44120 */
[----:B------:R-:W-:Y:S01]  /*20a0*/  FMUL R26, R26, UR10 ;  /* 0x0000000a1a1a7c20 */ /* 0x000fe20008400000 */
[----:B------:R-:W-:Y:S01]  /*20b0*/  FSEL R55, R38, -INF , !P6 ;  /* 0xff80000026377808 */ /* 0x000fe20007000000 */
[--C-:B------:R-:W-:Y:S01]  /*20c0*/  IMAD.X R38, RZ, RZ, R6.reuse, P3 ;  /* 0x000000ffff267224 */ /* 0x100fe200018e0606 */
[----:B------:R-:W-:Y:S01]  /*20d0*/  IADD3 R37, P6, PT, R88, 0x19, RZ ;  /* 0x0000001958257810 */ /* 0x000fe20007fde0ff */
[----:B------:R-:W-:Y:S01]  /*20e0*/  FMUL R65, R65, UR10 ;  /* 0x0000000a41417c20 */ /* 0x000fe20008400000 */
[----:B------:R-:W-:Y:S01]  /*20f0*/  ISETP.GT.U32.AND.EX P4, PT, R46, RZ, PT, P4 ;  /* 0x000000ff2e00720c */ /* 0x000fe20003f84140 */
[----:B------:R-:W-:Y:S01]  /*2100*/  FMUL R67, R67, UR10 ;  /* 0x0000000a43437c20 */ /* 0x000fe20008400000 */
[----:B------:R-:W-:Y:S01]  /*2110*/  FSEL R36, R36, -INF , !P2 ;  /* 0xff80000024247808 */ /* 0x000fe20005000000 */
[----:B------:R-:W-:Y:S01]  /*2120*/  FMUL R46, R78, UR10 ;  /* 0x0000000a4e2e7c20 */ /* 0x000fe20008400000 */
[CC--:B------:R-:W-:Y:S01]  /*2130*/  ISETP.GT.U32.AND P2, PT, R37.reuse, R0.reuse, PT ;  /* 0x000000002500720c */ /* 0x0c0fe20003f44070 */
[----:B------:R-:W2:Y:S01]  /*2140*/  LDL.64 R86, [R1+0x38] ;  /* 0x0000380001567983 */ /* 0x000ea20000100a00 */
[-C--:B------:R-:W-:Y:S01]  /*2150*/  ISETP.GT.U32.AND P3, PT, R37, R109.reuse, PT ;  /* 0x0000006d2500720c */ /* 0x080fe20003f64070 */
[--C-:B------:R-:W-:Y:S01]  /*2160*/  IMAD.X R37, RZ, RZ, R6.reuse, P6 ;  /* 0x000000ffff257224 */ /* 0x100fe200030e0606 */
[----:B------:R-:W-:Y:S01]  /*2170*/  FSEL R76, R39, -INF , !P4 ;  /* 0xff800000274c7808 */ /* 0x000fe20006000000 */
[----:B------:R-:W-:Y:S01]  /*2180*/  FMUL R124, R25, UR10 ;  /* 0x0000000a197c7c20 */ /* 0x000fe20008400000 */
[----:B------:R-:W-:Y:S01]  /*2190*/  ISETP.GT.U32.AND.EX P5, PT, R38, RZ, PT, P5 ;  /* 0x000000ff2600720c */ /* 0x000fe20003fa4150 */
[----:B------:R-:W-:Y:S01]  /*21a0*/  FMUL R27, R27, UR10 ;  /* 0x0000000a1b1b7c20 */ /* 0x000fe20008400000 */
[----:B------:R-:W-:Y:S01]  /*21b0*/  IADD3 R39, P4, PT, R88, 0x20, RZ ;  /* 0x0000002058277810 */ /* 0x000fe20007f9e0ff */
[----:B------:R-:W3:Y:S01]  /*21c0*/  LDL.64 R84, [R1+0x30] ;  /* 0x0000300001547983 */ /* 0x000ee20000100a00 */
[----:B------:R-:W-:Y:S01]  /*21d0*/  ISETP.GT.U32.AND.EX P1, PT, R38, RZ, PT, P1 ;  /* 0x000000ff2600720c */ /* 0x000fe20003f24110 */
[----:B------:R-:W-:Y:S01]  /*21e0*/  FMUL R53, R77, UR10 ;  /* 0x0000000a4d357c20 */ /* 0x000fe20008400000 */
[----:B------:R-:W-:Y:S01]  /*21f0*/  FSEL R54, R54, -INF , !P5 ;  /* 0xff80000036367808 */ /* 0x000fe20006800000 */
[----:B------:R-:W-:Y:S01]  /*2200*/  IMAD.X R38, RZ, RZ, R6, P4 ;  /* 0x000000ffff267224 */ /* 0x000fe200020e0606 */
[----:B------:R-:W-:Y:S01]  /*2210*/  ISETP.GT.U32.AND P5, PT, R39, R0, PT ;  /* 0x000000002700720c */ /* 0x000fe20003fa4070 */
[----:B------:R-:W-:Y:S01]  /*2220*/  FMUL R52, R79, UR10 ;  /* 0x0000000a4f347c20 */ /* 0x000fe20008400000 */
[----:B------:R-:W-:-:S02]  /*2230*/  ISETP.GT.U32.AND P6, PT, R39, R109, PT ;  /* 0x0000006d2700720c */ /* 0x000fc40003fc4070 */
[C---:B------:R-:W-:Y:S02]  /*2240*/  ISETP.GT.U32.AND.EX P2, PT, R37.reuse, RZ, PT, P2 ;  /* 0x000000ff2500720c */ /* 0x040fe40003f44120 */
[----:B------:R-:W-:Y:S02]  /*2250*/  FSEL R46, R46, -INF , !P1 ;  /* 0xff8000002e2e7808 */ /* 0x000fe40004800000 */
[----:B------:R-:W-:Y:S02]  /*2260*/  IADD3 R39, P1, PT, R88, 0x21, RZ ;  /* 0x0000002158277810 */ /* 0x000fe40007f3e0ff */
[----:B------:R-:W-:Y:S01]  /*2270*/  ISETP.GT.U32.AND.EX P3, PT, R37, RZ, PT, P3 ;  /* 0x000000ff2500720c */ /* 0x000fe20003f64130 */
[----:B------:R-:W-:Y:S01]  /*2280*/  FMUL R78, R80, UR10 ;  /* 0x0000000a504e7c20 */ /* 0x000fe20008400000 */
[----:B------:R-:W-:Y:S02]  /*2290*/  FSEL R53, R53, -INF , !P2 ;  /* 0xff80000035357808 */ /* 0x000fe40005000000 */
[----:B------:R-:W-:-:S02]  /*22a0*/  ISETP.GT.U32.AND P2, PT, R39, R0, PT ;  /* 0x000000002700720c */ /* 0x000fc40003f44070 */
[----:B------:R-:W-:Y:S02]  /*22b0*/  ISETP.GT.U32.AND P4, PT, R39, R109, PT ;  /* 0x0000006d2700720c */ /* 0x000fe40003f84070 */
[----:B------:R-:W-:Y:S02]  /*22c0*/  ISETP.GT.U32.AND.EX P5, PT, R38, RZ, PT, P5 ;  /* 0x000000ff2600720c */ /* 0x000fe40003fa4150 */
[----:B------:R-:W-:Y:S02]  /*22d0*/  FSEL R52, R52, -INF , !P3 ;  /* 0xff80000034347808 */ /* 0x000fe40005800000 */
[----:B------:R-:W-:Y:S01]  /*22e0*/  IADD3 R39, P3, PT, R88, 0x28, RZ ;  /* 0x0000002858277810 */ /* 0x000fe20007f7e0ff */
[----:B------:R-:W-:Y:S01]  /*22f0*/  IMAD.X R37, RZ, RZ, R6, P1 ;  /* 0x000000ffff257224 */ /* 0x000fe200008e0606 */
[----:B------:R-:W-:Y:S02]  /*2300*/  FSEL R78, R78, -INF , !P5 ;  /* 0xff8000004e4e7808 */ /* 0x000fe40006800000 */
[----:B------:R-:W-:-:S02]  /*2310*/  ISETP.GT.U32.AND P5, PT, R39, R0, PT ;  /* 0x000000002700720c */ /* 0x000fc40003fa4070 */
[----:B------:R-:W-:Y:S01]  /*2320*/  ISETP.GT.U32.AND P1, PT, R39, R109, PT ;  /* 0x0000006d2700720c */ /* 0x000fe20003f24070 */
[----:B------:R-:W-:Y:S01]  /*2330*/  FMUL R39, R82, UR10 ;  /* 0x0000000a52277c20 */ /* 0x000fe20008400000 */
[----:B------:R-:W-:Y:S01]  /*2340*/  ISETP.GT.U32.AND.EX P6, PT, R38, RZ, PT, P6 ;  /* 0x000000ff2600720c */ /* 0x000fe20003fc4160 */
[----:B------:R-:W-:Y:S01]  /*2350*/  FMUL R77, R81, UR10 ;  /* 0x0000000a514d7c20 */ /* 0x000fe20008400000 */
[----:B------:R-:W-:Y:S02]  /*2360*/  ISETP.GT.U32.AND.EX P2, PT, R37, RZ, PT, P2 ;  /* 0x000000ff2500720c */ /* 0x000fe40003f44120 */
[----:B------:R-:W-:Y:S02]  /*2370*/  FSEL R39, R39, -INF , !P6 ;  /* 0xff80000027277808 */ /* 0x000fe40007000000 */
[----:B------:R-:W-:Y:S01]  /*2380*/  IADD3 R38, P6, PT, R88, 0x29, RZ ;  /* 0x0000002958267810 */ /* 0x000fe20007fde0ff */
[----:B------:R-:W-:Y:S01]  /*2390*/  IMAD.X R79, RZ, RZ, R6, P3 ;  /* 0x000000ffff4f7224 */ /* 0x000fe200018e0606 */
[----:B------:R-:W-:-:S02]  /*23a0*/  ISETP.GT.U32.AND.EX P4, PT, R37, RZ, PT, P4 ;  /* 0x000000ff2500720c */ /* 0x000fc40003f84140 */
[----:B------:R-:W-:Y:S02]  /*23b0*/  FSEL R77, R77, -INF , !P2 ;  /* 0xff8000004d4d7808 */ /* 0x000fe40005000000 */
[C---:B------:R-:W-:Y:S02]  /*23c0*/  ISETP.GT.U32.AND P2, PT, R38.reuse, R0, PT ;  /* 0x000000002600720c */ /* 0x040fe40003f44070 */
[----:B------:R-:W-:Y:S01]  /*23d0*/  ISETP.GT.U32.AND P3, PT, R38, R109, PT ;  /* 0x0000006d2600720c */ /* 0x000fe20003f64070 */
[----:B------:R-:W-:Y:S01]  /*23e0*/  FMUL R38, R60, UR10 ;  /* 0x0000000a3c267c20 */ /* 0x000fe20008400000 */
[----:B------:R-:W-:Y:S02]  /*23f0*/  FSEL R60, R83, -INF , !P4 ;  /* 0xff800000533c7808 */ /* 0x000fe40006000000 */
[----:B------:R-:W4:Y:S01]  /*2400*/  LDL.64 R82, [R1+0x40] ;  /* 0x0000400001527983 */ /* 0x000f220000100a00 */
[----:B------:R-:W-:Y:S01]  /*2410*/  ISETP.GT.U32.AND.EX P5, PT, R79, RZ, PT, P5 ;  /* 0x000000ff4f00720c */ /* 0x000fe20003fa4150 */
[----:B------:R-:W-:Y:S01]  /*2420*/  IMAD.X R80, RZ, RZ, R6, P6 ;  /* 0x000000ffff507224 */ /* 0x000fe200030e0606 */
[----:B------:R-:W-:-:S02]  /*2430*/  IADD3 R37, P4, PT, R88, 0x30, RZ ;  /* 0x0000003058257810 */ /* 0x000fc40007f9e0ff */
[----:B------:R-:W-:Y:S02]  /*2440*/  ISETP.GT.U32.AND.EX P1, PT, R79, RZ, PT, P1 ;  /* 0x000000ff4f00720c */ /* 0x000fe40003f24110 */
[----:B------:R-:W-:Y:S02]  /*2450*/  FSEL R38, R38, -INF , !P5 ;  /* 0xff80000026267808 */ /* 0x000fe40006800000 */
[C---:B------:R-:W-:Y:S02]  /*2460*/  ISETP.GT.U32.AND P5, PT, R37.reuse, R0, PT ;  /* 0x000000002500720c */ /* 0x040fe40003fa4070 */
[----:B------:R-:W-:Y:S01]  /*2470*/  ISETP.GT.U32.AND P6, PT, R37, R109, PT ;  /* 0x0000006d2500720c */ /* 0x000fe20003fc4070 */
[----:B------:R-:W-:Y:S01]  /*2480*/  FMUL R37, R61, UR10 ;  /* 0x0000000a3d257c20 */ /* 0x000fe20008400000 */
[----:B------:R-:W-:Y:S02]  /*2490*/  ISETP.GT.U32.AND.EX P2, PT, R80, RZ, PT, P2 ;  /* 0x000000ff5000720c */ /* 0x000fe40003f44120 */
[----:B------:R-:W-:-:S02]  /*24a0*/  FSEL R61, R62, -INF , !P1 ;  /* 0xff8000003e3d7808 */ /* 0x000fc40004800000 */
[----:B------:R-:W-:Y:S01]  /*24b0*/  IADD3 R79, P1, PT, R88, 0x31, RZ ;  /* 0x00000031584f7810 */ /* 0x000fe20007f3e0ff */
[--C-:B------:R-:W-:Y:S01]  /*24c0*/  IMAD.X R62, RZ, RZ, R6.reuse, P4 ;  /* 0x000000ffff3e7224 */ /* 0x100fe200020e0606 */
[----:B------:R-:W-:Y:S02]  /*24d0*/  FSEL R37, R37, -INF , !P2 ;  /* 0xff80000025257808 */ /* 0x000fe40005000000 */
[C---:B------:R-:W-:Y:S02]  /*24e0*/  ISETP.GT.U32.AND P2, PT, R79.reuse, R0, PT ;  /* 0x000000004f00720c */ /* 0x040fe40003f44070 */
[----:B------:R-:W-:Y:S01]  /*24f0*/  ISETP.GT.U32.AND P4, PT, R79, R109, PT ;  /* 0x0000006d4f00720c */ /* 0x000fe20003f84070 */
[----:B------:R-:W-:Y:S01]  /*2500*/  IMAD.X R79, RZ, RZ, R6, P1 ;  /* 0x000000ffff4f7224 */ /* 0x000fe200008e0606 */
[----:B------:R-:W-:Y:S02]  /*2510*/  ISETP.GT.U32.AND.EX P3, PT, R80, RZ, PT, P3 ;  /* 0x000000ff5000720c */ /* 0x000fe40003f64130 */
[----:B------:R-:W-:Y:S01]  /*2520*/  ISETP.GT.U32.AND.EX P5, PT, R62, RZ, PT, P5 ;  /* 0x000000ff3e00720c */ /* 0x000fe20003fa4150 */
[----:B------:R-:W5:Y:S01]  /*2530*/  LDL.64 R80, [R1+0x10] ;  /* 0x0000100001507983 */ /* 0x000f620000100a00 */
[----:B------:R-:W-:-:S02]  /*2540*/  FSEL R72, R63, -INF , !P3 ;  /* 0xff8000003f487808 */ /* 0x000fc40005800000 */
[----:B------:R-:W-:Y:S02]  /*2550*/  IADD3 R63, P3, PT, R88, 0x39, RZ ;  /* 0x00000039583f7810 */ /* 0x000fe40007f7e0ff */
[----:B------:R-:W-:Y:S02]  /*2560*/  ISETP.GT.U32.AND.EX P6, PT, R62, RZ, PT, P6 ;  /* 0x000000ff3e00720c */ /* 0x000fe40003fc4160 */
[----:B------:R-:W-:Y:S02]  /*2570*/  ISETP.GT.U32.AND.EX P2, PT, R79, RZ, PT, P2 ;  /* 0x000000ff4f00720c */ /* 0x000fe40003f44120 */
[----:B------:R-:W-:Y:S02]  /*2580*/  LOP3.LUT R62, R88, 0x59, RZ, 0xfc, !PT ;  /* 0x00000059583e7812 */ /* 0x000fe400078efcff */
[----:B------:R-:W-:Y:S02]  /*2590*/  FSEL R110, R110, -INF , !P5 ;  /* 0xff8000006e6e7808 */ /* 0x000fe40006800000 */
[----:B------:R-:W-:-:S02]  /*25a0*/  ISETP.GT.U32.AND P5, PT, R63, R0, PT ;  /* 0x000000003f00720c */ /* 0x000fc40003fa4070 */
[-C--:B------:R-:W-:Y:S01]  /*25b0*/  ISETP.GT.U32.AND P1, PT, R63, R109.reuse, PT ;  /* 0x0000006d3f00720c */ /* 0x080fe20003f24070 */
[----:B------:R-:W-:Y:S01]  /*25c0*/  IMAD.X R63, RZ, RZ, R6, P3 ;  /* 0x000000ffff3f7224 */ /* 0x000fe200018e0606 */
[----:B------:R-:W-:Y:S02]  /*25d0*/  FSEL R103, R74, -INF , !P6 ;  /* 0xff8000004a677808 */ /* 0x000fe40007000000 */
[----:B------:R-:W-:Y:S02]  /*25e0*/  FSEL R108, R73, -INF , !P2 ;  /* 0xff800000496c7808 */ /* 0x000fe40005000000 */
[----:B------:R-:W-:Y:S02]  /*25f0*/  ISETP.GT.U32.AND.EX P4, PT, R79, RZ, PT, P4 ;  /* 0x000000ff4f00720c */ /* 0x000fe40003f84140 */
[C---:B------:R-:W-:Y:S02]  /*2600*/  ISETP.GT.U32.AND P6, PT, R62.reuse, R109, PT ;  /* 0x0000006d3e00720c */ /* 0x040fe40003fc4070 */
[----:B------:R-:W-:-:S02]  /*2610*/  ISETP.GT.U32.AND P2, PT, R62, R0, PT ;  /* 0x000000003e00720c */ /* 0x000fc40003f44070 */
[----:B------:R-:W-:Y:S02]  /*2620*/  LOP3.LUT R62, R88, 0x58, RZ, 0xfc, !PT ;  /* 0x00000058583e7812 */ /* 0x000fe400078efcff */
[----:B------:R-:W-:Y:S02]  /*2630*/  FSEL R91, R75, -INF , !P4 ;  /* 0xff8000004b5b7808 */ /* 0x000fe40006000000 */
[C---:B------:R-:W-:Y:S01]  /*2640*/  ISETP.GT.U32.AND P3, PT, R62.reuse, R109, PT ;  /* 0x0000006d3e00720c */ /* 0x040fe20003f64070 */
[----:B------:R-:W5:Y:S01]  /*2650*/  LDL.64 R74, [R1+0x8] ;  /* 0x00000800014a7983 */ /* 0x000f620000100a00 */
[----:B------:R-:W-:Y:S02]  /*2660*/  ISETP.GT.U32.AND P4, PT, R62, R0, PT ;  /* 0x000000003e00720c */ /* 0x000fe40003f84070 */
[C---:B------:R-:W-:Y:S02]  /*2670*/  ISETP.GT.U32.AND.EX P5, PT, R63.reuse, RZ, PT, P5 ;  /* 0x000000ff3f00720c */ /* 0x040fe40003fa4150 */
[----:B------:R-:W-:-:S02]  /*2680*/  ISETP.GT.U32.AND.EX P1, PT, R63, RZ, PT, P1 ;  /* 0x000000ff3f00720c */ /* 0x000fc40003f24110 */
[----:B------:R-:W-:Y:S02]  /*2690*/  LOP3.LUT R45, R88, 0x51, RZ, 0xfc, !PT ;  /* 0x00000051582d7812 */ /* 0x000fe400078efcff */
[----:B------:R-:W-:Y:S02]  /*26a0*/  FSEL R113, R113, -INF , !P5 ;  /* 0xff80000071717808 */ /* 0x000fe40006800000 */
[----:B------:R-:W-:Y:S02]  /*26b0*/  FSEL R90, R47, -INF , !P1 ;  /* 0xff8000002f5a7808 */ /* 0x000fe40004800000 */
[C---:B------:R-:W-:Y:S02]  /*26c0*/  ISETP.GT.U32.AND.EX P3, PT, R6.reuse, RZ, PT, P3 ;  /* 0x000000ff0600720c */ /* 0x040fe40003f64130 */
[----:B------:R-:W-:Y:S02]  /*26d0*/  ISETP.GT.U32.AND.EX P4, PT, R6, RZ, PT, P4 ;  /* 0x000000ff0600720c */ /* 0x000fe40003f84140 */
[----:B------:R-:W-:-:S02]  /*26e0*/  ISETP.GT.U32.AND P5, PT, R45, R109, PT ;  /* 0x0000006d2d00720c */ /* 0x000fc40003fa4070 */
[-C--:B------:R-:W-:Y:S02]  /*26f0*/  ISETP.GT.U32.AND P1, PT, R45, R0.reuse, PT ;  /* 0x000000002d00720c */ /* 0x080fe40003f24070 */
[----:B------:R-:W-:Y:S02]  /*2700*/  LOP3.LUT R24, R88, 0x49, RZ, 0xfc, !PT ;  /* 0x0000004958187812 */ /* 0x000fe400078efcff */
[----:B------:R-:W-:Y:S02]  /*2710*/  FSEL R123, R123, -INF , !P4 ;  /* 0xff8000007b7b7808 */ /* 0x000fe40006000000 */
[----:B------:R-:W-:Y:S02]  /*2720*/  FSEL R104, R26, -INF , !P3 ;  /* 0xff8000001a687808 */ /* 0x000fe40005800000 */
[C---:B------:R-:W-:Y:S02]  /*2730*/  ISETP.GT.U32.AND P4, PT, R24.reuse, R109, PT ;  /* 0x0000006d1800720c */ /* 0x040fe40003f84070 */
[----:B------:R-:W-:-:S02]  /*2740*/  ISETP.GT.U32.AND P3, PT, R24, R0, PT ;  /* 0x000000001800720c */ /* 0x000fc40003f64070 */
[C---:B------:R-:W-:Y:S02]  /*2750*/  ISETP.GT.U32.AND.EX P5, PT, R6.reuse, RZ, PT, P5 ;  /* 0x000000ff0600720c */ /* 0x040fe40003fa4150 */
[----:B------:R-:W-:Y:S02]  /*2760*/  ISETP.GT.U32.AND.EX P1, PT, R6, RZ, PT, P1 ;  /* 0x000000ff0600720c */ /* 0x000fe40003f24110 */
[----:B------:R-:W-:Y:S02]  /*2770*/  LOP3.LUT R24, R88, 0x48, RZ, 0xfc, !PT ;  /* 0x0000004858187812 */ /* 0x000fe400078efcff */
[C---:B------:R-:W-:Y:S02]  /*2780*/  ISETP.GT.U32.AND.EX P6, PT, R6.reuse, RZ, PT, P6 ;  /* 0x000000ff0600720c */ /* 0x040fe40003fc4160 */
[----:B------:R-:W-:Y:S02]  /*2790*/  ISETP.GT.U32.AND.EX P2, PT, R6, RZ, PT, P2 ;  /* 0x000000ff0600720c */ /* 0x000fe40003f44120 */
[----:B------:R-:W-:-:S02]  /*27a0*/  FSEL R121, R65, -INF , !P1 ;  /* 0xff80000041797808 */ /* 0x000fc40004800000 */
[----:B------:R-:W-:Y:S02]  /*27b0*/  FSEL R89, R67, -INF , !P5 ;  /* 0xff80000043597808 */ /* 0x000fe40006800000 */
[----:B------:R-:W-:Y:S02]  /*27c0*/  LOP3.LUT R25, R88, 0x50, RZ, 0xfc, !PT ;  /* 0x0000005058197812 */ /* 0x000fe400078efcff */
[C---:B------:R-:W-:Y:S02]  /*27d0*/  ISETP.GT.U32.AND P1, PT, R24.reuse, R109, PT ;  /* 0x0000006d1800720c */ /* 0x040fe40003f24070 */
[----:B------:R-:W-:Y:S01]  /*27e0*/  ISETP.GT.U32.AND P5, PT, R24, R0, PT ;  /* 0x000000001800720c */ /* 0x000fe20003fa4070 */
[----:B------:R-:W-:Y:S01]  /*27f0*/  IMAD.U32 R24, RZ, RZ, UR5 ;  /* 0x00000005ff187e24 */ /* 0x000fe2000f8e00ff */
[----:B------:R-:W-:Y:S02]  /*2800*/  FSEL R124, R124, -INF , !P2 ;  /* 0xff8000007c7c7808 */ /* 0x000fe40005000000 */
[----:B------:R-:W-:-:S02]  /*2810*/  FSEL R105, R27, -INF , !P6 ;  /* 0xff8000001b697808 */ /* 0x000fc40007000000 */
[C---:B------:R-:W-:Y:S02]  /*2820*/  ISETP.GT.U32.AND P2, PT, R25.reuse, R109, PT ;  /* 0x0000006d1900720c */ /* 0x040fe40003f44070 */
[----:B------:R-:W-:Y:S01]  /*2830*/  ISETP.GT.U32.AND P6, PT, R25, R0, PT ;  /* 0x000000001900720c */ /* 0x000fe20003fc4070 */
[----:B----4-:R-:W-:Y:S02]  /*2840*/  IMAD.WIDE R24, R24, 0x2, R82 ;  /* 0x0000000218187825 */ /* 0x010fe400078e0252 */
[----:B------:R-:W4:Y:S02]  /*2850*/  LDL.64 R82, [R1+0x18] ;  /* 0x0000180001527983 */ /* 0x000f240000100a00 */
[----:B------:R-:W-:Y:S01]  /*2860*/  FMUL R64, R64, UR10 ;  /* 0x0000000a40407c20 */ /* 0x000fe20008400000 */
[----:B------:R-:W-:Y:S01]  /*2870*/  FMUL R66, R66, UR10 ;  /* 0x0000000a42427c20 */ /* 0x000fe20008400000 */
[C---:B------:R-:W-:Y:S01]  /*2880*/  ISETP.GT.U32.AND.EX P2, PT, R6.reuse, RZ, PT, P2 ;  /* 0x000000ff0600720c */ /* 0x040fe20003f44120 */
[----:B------:R-:W-:Y:S01]  /*2890*/  FMUL R69, R69, UR10 ;  /* 0x0000000a45457c20 */ /* 0x000fe20008400000 */
[----:B------:R-:W-:Y:S01]  /*28a0*/  ISETP.GT.U32.AND.EX P6, PT, R6, RZ, PT, P6 ;  /* 0x000000ff0600720c */ /* 0x000fe20003fc4160 */
[----:B------:R0:W4:Y:S01]  /*28b0*/  LDG.E.U16 R45, desc[UR14][R24.64] ;  /* 0x0000000e182d7981 */ /* 0x000122000c1e1500 */
[----:B------:R-:W-:-:S02]  /*28c0*/  LOP3.LUT R26, R88, 0x41, RZ, 0xfc, !PT ;  /* 0x00000041581a7812 */ /* 0x000fc400078efcff */
[----:B------:R-:W-:Y:S02]  /*28d0*/  LOP3.LUT R73, R88, 0x40, RZ, 0xfc, !PT ;  /* 0x0000004058497812 */ /* 0x000fe400078efcff */
[----:B------:R-:W-:Y:S02]  /*28e0*/  ISETP.GT.U32.AND.EX P3, PT, R6, RZ, PT, P3 ;  /* 0x000000ff0600720c */ /* 0x000fe40003f64130 */
[----:B------:R-:W-:Y:S01]  /*28f0*/  FSEL R118, R64, -INF , !P6 ;  /* 0xff80000040767808 */ /* 0x000fe20007000000 */
[----:B0-----:R-:W-:Y:S01]  /*2900*/  IMAD.U32 R24, RZ, RZ, UR5 ;  /* 0x00000005ff187e24 */ /* 0x001fe2000f8e00ff */
[----:B------:R-:W-:Y:S02]  /*2910*/  FSEL R88, R66, -INF , !P2 ;  /* 0xff80000042587808 */ /* 0x000fe40005000000 */
[-C--:B------:R-:W-:Y:S01]  /*2920*/  ISETP.GT.U32.AND P6, PT, R26, R109.reuse, PT ;  /* 0x0000006d1a00720c */ /* 0x080fe20003fc4070 */
[----:B--2---:R-:W-:Y:S01]  /*2930*/  IMAD.WIDE R24, R24, 0x2, R86 ;  /* 0x0000000218187825 */ /* 0x004fe200078e0256 */
[----:B------:R-:W-:-:S02]  /*2940*/  ISETP.GT.U32.AND P2, PT, R73, R109, PT ;  /* 0x0000006d4900720c */ /* 0x000fc40003f44070 */
[----:B------:R-:W-:Y:S02]  /*2950*/  FSEL R109, R69, -INF , !P3 ;  /* 0xff800000456d7808 */ /* 0x000fe40005800000 */
[----:B------:R-:W-:Y:S01]  /*2960*/  ISETP.GT.U32.AND P3, PT, R26, R0, PT ;  /* 0x000000001a00720c */ /* 0x000fe20003f64070 */
[----:B------:R-:W-:Y:S01]  /*2970*/  IMAD.U32 R26, RZ, RZ, UR5 ;  /* 0x00000005ff1a7e24 */ /* 0x000fe2000f8e00ff */
[----:B------:R0:W2:Y:S01]  /*2980*/  LDG.E.U16 R47, desc[UR14][R24.64] ;  /* 0x0000000e182f7981 */ /* 0x0000a2000c1e1500 */
[----:B------:R-:W-:Y:S02]  /*2990*/  IMAD.U32 R62, RZ, RZ, UR5 ;  /* 0x00000005ff3e7e24 */ /* 0x000fe4000f8e00ff */
[----:B---3--:R-:W-:-:S04]  /*29a0*/  IMAD.WIDE R26, R26, 0x2, R84 ;  /* 0x000000021a1a7825 */ /* 0x008fc800078e0254 */
[----:B------:R-:W-:Y:S01]  /*29b0*/  IMAD.WIDE R62, R62, 0x2, R116 ;  /* 0x000000023e3e7825 */ /* 0x000fe200078e0274 */
[----:B------:R1:W3:Y:S03]  /*29c0*/  LDG.E.U16 R66, desc[UR14][R26.64] ;  /* 0x0000000e1a427981 */ /* 0x0002e6000c1e1500 */
[----:B0-----:R-:W-:Y:S02]  /*29d0*/  IMAD.U32 R24, RZ, RZ, UR5 ;  /* 0x00000005ff187e24 */ /* 0x001fe4000f8e00ff */
[----:B------:R-:W-:Y:S01]  /*29e0*/  IMAD.U32 R64, RZ, RZ, UR5 ;  /* 0x00000005ff407e24 */ /* 0x000fe2000f8e00ff */
[----:B------:R-:W2:Y:S01]  /*29f0*/  LDG.E.U16 R62, desc[UR14][R62.64] ;  /* 0x0000000e3e3e7981 */ /* 0x000ea2000c1e1500 */
[----:B-1----:R-:W-:Y:S02]  /*2a00*/  IMAD.U32 R26, RZ, RZ, UR5 ;  /* 0x00000005ff1a7e24 */ /* 0x002fe4000f8e00ff */
[----:B------:R-:W-:-:S04]  /*2a10*/  IMAD.WIDE R64, R64, 0x2, R114 ;  /* 0x0000000240407825 */ /* 0x000fc800078e0272 */
[----:B-----5:R-:W-:Y:S02]  /*2a20*/  IMAD.WIDE R26, R26, 0x2, R80 ;  /* 0x000000021a1a7825 */ /* 0x020fe400078e0250 */
[----:B------:R-:W5:Y:S04]  /*2a30*/  LDG.E.U16 R64, desc[UR14][R64.64] ;  /* 0x0000000e40407981 */ /* 0x000f68000c1e1500 */
[----:B------:R-:W2:Y:S01]  /*2a40*/  LDG.E.U16 R67, desc[UR14][R26.64] ;  /* 0x0000000e1a437981 */ /* 0x000ea2000c1e1500 */
[----:B------:R-:W-:Y:S01]  /*2a50*/  LOP3.LUT R106, R106, 0xf, RZ, 0xc0, !PT ;  /* 0x0000000f6a6a7812 */ /* 0x000fe200078ec0ff */
[----:B------:R-:W-:-:S04]  /*2a60*/  IMAD.SHL.U32 R101, R101, 0x100, RZ ;  /* 0x0000010065657824 */ /* 0x000fc800078e00ff */
[----:B------:R-:W-:Y:S01]  /*2a70*/  IMAD R107, R107, 0x10, R106 ;  /* 0x000000106b6b7824 */ /* 0x000fe200078e026a */
[----:B------:R-:W-:Y:S01]  /*2a80*/  LOP3.LUT R101, R101, 0xf00, RZ, 0xe2, !PT ;  /* 0x00000f0065657812 */ /* 0x000fe200078ee2ff */
[----:B------:R-:W-:Y:S01]  /*2a90*/  FMUL R71, R71, UR10 ;  /* 0x0000000a47477c20 */ /* 0x000fe20008400000 */
[----:B------:R-:W-:Y:S02]  /*2aa0*/  ISETP.GT.U32.AND.EX P4, PT, R6, RZ, PT, P4 ;  /* 0x000000ff0600720c */ /* 0x000fe40003f84140 */
[----:B------:R-:W-:Y:S01]  /*2ab0*/  LOP3.LUT R107, R107, 0xff, RZ, 0xc0, !PT ;  /* 0x000000ff6b6b7812 */ /* 0x000fe200078ec0ff */
[----:B------:R-:W-:Y:S01]  /*2ac0*/  IMAD R102, R102, 0x1000, R101 ;  /* 0x0000100066667824 */ /* 0x000fe200078e0265 */
[----:B------:R-:W-:Y:S02]  /*2ad0*/  FSEL R84, R71, -INF , !P4 ;  /* 0xff80000047547808 */ /* 0x000fe40006000000 */
[----:B------:R-:W-:Y:S01]  /*2ae0*/  ISETP.GT.U32.AND P4, PT, R73, R0, PT ;  /* 0x000000004900720c */ /* 0x000fe20003f84070 */
[----:B------:R-:W-:Y:S01]  /*2af0*/  IMAD.IADD R102, R102, 0x1, R107 ;  /* 0x0000000166667824 */ /* 0x000fe200078e026b */
[----:B------:R-:W-:-:S02]  /*2b00*/  ISETP.GT.U32.AND.EX P1, PT, R6, RZ, PT, P1 ;  /* 0x000000ff0600720c */ /* 0x000fc40003f24110 */
[C---:B------:R-:W-:Y:S02]  /*2b10*/  ISETP.GT.U32.AND.EX P5, PT, R6.reuse, RZ, PT, P5 ;  /* 0x000000ff0600720c */ /* 0x040fe40003fa4150 */
[C---:B------:R-:W-:Y:S02]  /*2b20*/  ISETP.GT.U32.AND.EX P6, PT, R6.reuse, RZ, PT, P6 ;  /* 0x000000ff0600720c */ /* 0x040fe40003fc4160 */
[C---:B------:R-:W-:Y:S02]  /*2b30*/  ISETP.GT.U32.AND.EX P2, PT, R6.reuse, RZ, PT, P2 ;  /* 0x000000ff0600720c */ /* 0x040fe40003f44120 */
[C---:B------:R-:W-:Y:S02]  /*2b40*/  ISETP.GT.U32.AND.EX P3, PT, R6.reuse, RZ, PT, P3 ;  /* 0x000000ff0600720c */ /* 0x040fe40003f64130 */
[----:B------:R-:W-:Y:S02]  /*2b50*/  ISETP.GT.U32.AND.EX P4, PT, R6, RZ, PT, P4 ;  /* 0x000000ff0600720c */ /* 0x000fe40003f84140 */
[----:B------:R-:W-:Y:S01]  /*2b60*/  LOP3.LUT R6, R102, 0xffff, RZ, 0xc0, !PT ;  /* 0x0000ffff66067812 */ /* 0x000fe200078ec0ff */
[----:B------:R-:W-:Y:S01]  /*2b70*/  FMUL R68, R68, UR10 ;  /* 0x0000000a44447c20 */ /* 0x000fe20008400000 */
[----:B------:R-:W-:-:S04]  /*2b80*/  FMUL R70, R70, UR10 ;  /* 0x0000000a46467c20 */ /* 0x000fc80008400000 */
[----:B------:R-:W-:Y:S01]  /*2b90*/  FSEL R106, R68, -INF , !P5 ;  /* 0xff800000446a7808 */ /* 0x000fe20006800000 */
[----:B------:R-:W-:Y:S01]  /*2ba0*/  FMUL R56, R56, UR10 ;  /* 0x0000000a38387c20 */ /* 0x000fe20008400000 */
[----:B------:R-:W-:Y:S01]  /*2bb0*/  FMUL R112, R8, UR10 ;  /* 0x0000000a08707c20 */ /* 0x000fe20008400000 */
[----:B------:R-:W-:Y:S01]  /*2bc0*/  SHF.R.U32.HI R8, RZ, 0x9, R6 ;  /* 0x00000009ff087819 */ /* 0x000fe20000011606 */
[----:B------:R-:W-:Y:S01]  /*2bd0*/  FMUL R57, R57, UR10 ;  /* 0x0000000a39397c20 */ /* 0x000fe20008400000 */
[----:B------:R-:W-:Y:S01]  /*2be0*/  FMUL R10, R10, UR10 ;  /* 0x0000000a0a0a7c20 */ /* 0x000fe20008400000 */
[----:B------:R-:W-:Y:S01]  /*2bf0*/  FSEL R102, R56, -INF , !P4 ;  /* 0xff80000038667808 */ /* 0x000fe20006000000 */
[----:B------:R-:W-:Y:S02]  /*2c00*/  FMUL R11, R11, UR10 ;  /* 0x0000000a0b0b7c20 */ /* 0x000fe40008400000 */
[----:B------:R-:W-:Y:S01]  /*2c10*/  FSEL R101, R57, -INF , !P3 ;  /* 0xff80000039657808 */ /* 0x000fe20005800000 */
[----:B------:R-:W-:Y:S01]  /*2c20*/  FMUL R30, R30, UR10 ;  /* 0x0000000a1e1e7c20 */ /* 0x000fe20008400000 */
[----:B------:R-:W-:Y:S01]  /*2c30*/  FMUL R31, R31, UR10 ;  /* 0x0000000a1f1f7c20 */ /* 0x000fe20008400000 */
[----:B------:R-:W-:Y:S01]  /*2c40*/  FMUL R34, R34, UR10 ;  /* 0x0000000a22227c20 */ /* 0x000fe20008400000 */
[----:B----4-:R-:W-:-:S05]  /*2c50*/  IMAD.WIDE R24, R24, 0x2, R82 ;  /* 0x0000000218187825 */ /* 0x010fca00078e0252 */
[----:B------:R0:W4:Y:S02]  /*2c60*/  LDG.E.U16 R63, desc[UR14][R24.64] ;  /* 0x0000000e183f7981 */ /* 0x000124000c1e1500 */
[----:B0-----:R-:W-:-:S04]  /*2c70*/  IMAD.U32 R24, RZ, RZ, UR5 ;  /* 0x00000005ff187e24 */ /* 0x001fc8000f8e00ff */
[----:B------:R-:W-:-:S05]  /*2c80*/  IMAD.WIDE R24, R24, 0x2, R74 ;  /* 0x0000000218187825 */ /* 0x000fca00078e024a */
[----:B------:R0:W4:Y:S01]  /*2c90*/  LDG.E.U16 R69, desc[UR14][R24.64] ;  /* 0x0000000e18457981 */ /* 0x000122000c1e1500 */
[----:B------:R-:W-:Y:S01]  /*2ca0*/  FSEL R83, R70, -INF , !P1 ;  /* 0xff80000046537808 */ /* 0x000fe20004800000 */
[----:B------:R-:W-:Y:S01]  /*2cb0*/  FMUL R27, R58, UR10 ;  /* 0x0000000a3a1b7c20 */ /* 0x000fe20008400000 */
[----:B------:R-:W-:Y:S01]  /*2cc0*/  FMUL R35, R35, UR10 ;  /* 0x0000000a23237c20 */ /* 0x000fe20008400000 */
[----:B------:R-:W-:Y:S01]  /*2cd0*/  FMUL R43, R43, UR10 ;  /* 0x0000000a2b2b7c20 */ /* 0x000fe20008400000 */
[----:B------:R-:W-:Y:S01]  /*2ce0*/  FMUL R42, R42, UR10 ;  /* 0x0000000a2a2a7c20 */ /* 0x000fe20008400000 */
[----:B------:R-:W-:Y:S01]  /*2cf0*/  FMUL R26, R59, UR10 ;  /* 0x0000000a3b1a7c20 */ /* 0x000fe20008400000 */
[--C-:B0-----:R-:W-:Y:S01]  /*2d00*/  SHF.R.U32.HI R24, RZ, 0xf, R6.reuse ;  /* 0x0000000fff187819 */ /* 0x101fe20000011606 */
[----:B------:R-:W-:Y:S01]  /*2d10*/  FMUL R9, R9, UR10 ;  /* 0x0000000a09097c20 */ /* 0x000fe20008400000 */
[----:B------:R-:W-:Y:S01]  /*2d20*/  FMUL R28, R28, UR10 ;  /* 0x0000000a1c1c7c20 */ /* 0x000fe20008400000 */
[----:B------:R-:W-:Y:S01]  /*2d30*/  FMUL R29, R29, UR10 ;  /* 0x0000000a1d1d7c20 */ /* 0x000fe20008400000 */
[----:B------:R-:W-:Y:S01]  /*2d40*/  LOP3.LUT P5, RZ, R24, 0x1, RZ, 0xc0, !PT ;  /* 0x0000000118ff7812 */ /* 0x000fe200078ac0ff */
[----:B------:R-:W-:Y:S01]  /*2d50*/  FMUL R32, R32, UR10 ;  /* 0x0000000a20207c20 */ /* 0x000fe20008400000 */
[--C-:B------:R-:W-:Y:S01]  /*2d60*/  SHF.R.U32.HI R24, RZ, 0xe, R6.reuse ;  /* 0x0000000eff187819 */ /* 0x100fe20000011606 */
[----:B------:R-:W-:Y:S01]  /*2d70*/  FMUL R33, R33, UR10 ;  /* 0x0000000a21217c20 */ /* 0x000fe20008400000 */
[----:B------:R-:W-:Y:S01]  /*2d80*/  FMUL R40, R40, UR10 ;  /* 0x0000000a28287c20 */ /* 0x000fe20008400000 */
[----:B------:R-:W-:Y:S01]  /*2d90*/  FMUL R41, R41, UR10 ;  /* 0x0000000a29297c20 */ /* 0x000fe20008400000 */
[----:B------:R-:W-:Y:S01]  /*2da0*/  LOP3.LUT P1, RZ, R24, 0x1, RZ, 0xc0, !PT ;  /* 0x0000000118ff7812 */ /* 0x000fe2000782c0ff */
[----:B------:R-:W-:Y:S01]  /*2db0*/  BAR.SYNC.DEFER_BLOCKING 0x0 ;  /* 0x0000000000007b1d */ /* 0x000fe20000010000 */
[----:B------:R-:W-:-:S02]  /*2dc0*/  SHF.R.U32.HI R24, RZ, 0xd, R6 ;  /* 0x0000000dff187819 */ /* 0x000fc40000011606 */
[----:B------:R-:W-:Y:S02]  /*2dd0*/  FSEL R112, R112, -INF , !P5 ;  /* 0xff80000070707808 */ /* 0x000fe40006800000 */
[----:B------:R-:W-:Y:S02]  /*2de0*/  LOP3.LUT P4, RZ, R24, 0x1, RZ, 0xc0, !PT ;  /* 0x0000000118ff7812 */ /* 0x000fe4000788c0ff */
[----:B------:R-:W-:Y:S02]  /*2df0*/  LOP3.LUT P5, RZ, R8, 0x1, RZ, 0xc0, !PT ;  /* 0x0000000108ff7812 */ /* 0x000fe400078ac0ff */
[--C-:B------:R-:W-:Y:S02]  /*2e00*/  SHF.R.U32.HI R24, RZ, 0xc, R6.reuse ;  /* 0x0000000cff187819 */ /* 0x100fe40000011606 */
[----:B------:R-:W-:Y:S02]  /*2e10*/  SHF.R.U32.HI R8, RZ, 0x8, R6 ;  /* 0x00000008ff087819 */ /* 0x000fe40000011606 */
[----:B------:R-:W-:-:S02]  /*2e20*/  FSEL R82, R10, -INF , !P4 ;  /* 0xff8000000a527808 */ /* 0x000fc40006000000 */
[----:B------:R-:W-:Y:S02]  /*2e30*/  LOP3.LUT P3, RZ, R24, 0x1, RZ, 0xc0, !PT ;  /* 0x0000000118ff7812 */ /* 0x000fe4000786c0ff */
[----:B------:R-:W-:Y:S02]  /*2e40*/  LOP3.LUT P4, RZ, R8, 0x1, RZ, 0xc0, !PT ;  /* 0x0000000108ff7812 */ /* 0x000fe4000788c0ff */
[--C-:B------:R-:W-:Y:S02]  /*2e50*/  SHF.R.U32.HI R8, RZ, 0x7, R6.reuse ;  /* 0x00000007ff087819 */ /* 0x100fe40000011606 */
[----:B------:R-:W-:Y:S02]  /*2e60*/  FSEL R81, R11, -INF , !P3 ;  /* 0xff8000000b517808 */ /* 0x000fe40005800000 */
[----:B------:R-:W-:Y:S02]  /*2e70*/  LOP3.LUT P3, RZ, R8, 0x1, RZ, 0xc0, !PT ;  /* 0x0000000108ff7812 */ /* 0x000fe4000786c0ff */
[----:B------:R-:W-:-:S02]  /*2e80*/  SHF.R.U32.HI R8, RZ, 0x6, R6 ;  /* 0x00000006ff087819 */ /* 0x000fc40000011606 */
[----:B------:R-:W-:Y:S02]  /*2e90*/  FSEL R80, R30, -INF , !P5 ;  /* 0xff8000001e507808 */ /* 0x000fe40006800000 */
[----:B------:R-:W-:Y:S02]  /*2ea0*/  LOP3.LUT P5, RZ, R8, 0x1, RZ, 0xc0, !PT ;  /* 0x0000000108ff7812 */ /* 0x000fe400078ac0ff */
[--C-:B------:R-:W-:Y:S02]  /*2eb0*/  SHF.R.U32.HI R8, RZ, 0x5, R6.reuse ;  /* 0x00000005ff087819 */ /* 0x100fe40000011606 */
[----:B------:R-:W-:Y:S02]  /*2ec0*/  FSEL R79, R31, -INF , !P4 ;  /* 0xff8000001f4f7808 */ /* 0x000fe40006000000 */
[----:B------:R-:W-:Y:S02]  /*2ed0*/  LOP3.LUT P4, RZ, R8, 0x1, RZ, 0xc0, !PT ;  /* 0x0000000108ff7812 */ /* 0x000fe4000788c0ff */
[----:B------:R-:W-:-:S02]  /*2ee0*/  SHF.R.U32.HI R8, RZ, 0x4, R6 ;  /* 0x00000004ff087819 */ /* 0x000fc40000011606 */
[----:B------:R-:W-:Y:S02]  /*2ef0*/  FSEL R75, R34, -INF , !P4 ;  /* 0xff800000224b7808 */ /* 0x000fe40006000000 */
[----:B------:R-:W-:Y:S02]  /*2f00*/  LOP3.LUT P4, RZ, R8, 0x1, RZ, 0xc0, !PT ;  /* 0x0000000108ff7812 */ /* 0x000fe4000788c0ff */
[----:B------:R-:W-:-:S04]  /*2f10*/  FMNMX3 R8, R98, R99, R7, !PT ;  /* 0x0000006362087276 */ /* 0x000fc80007800007 */
[----:B------:R-:W-:-:S04]  /*2f20*/  FMNMX3 R8, R8, R100, R55, !PT ;  /* 0x0000006408087276 */ /* 0x000fc80007800037 */
[----:B------:R-:W-:Y:S02]  /*2f30*/  FMNMX3 R8, R8, R76, R46, !PT ;  /* 0x0000004c08087276 */ /* 0x000fe4000780002e */
[--C-:B------:R-:W-:Y:S02]  /*2f40*/  SHF.R.U32.HI R24, RZ, 0xb, R6.reuse ;  /* 0x0000000bff187819 */ /* 0x100fe40000011606 */
[----:B------:R-:W-:Y:S02]  /*2f50*/  FMNMX3 R8, R8, R52, R39, !PT ;  /* 0x0000003408087276 */ /* 0x000fe40007800027 */
[----:B------:R-:W-:Y:S02]  /*2f60*/  SHF.R.U32.HI R10, RZ, 0x1, R6 ;  /* 0x00000001ff0a7819 */ /* 0x000fe40000011606 */
[----:B------:R-:W-:Y:S02]  /*2f70*/  FSEL R27, R27, -INF , !P2 ;  /* 0xff8000001b1b7808 */ /* 0x000fe40005000000 */
[----:B------:R-:W-:-:S02]  /*2f80*/  FSEL R87, R35, -INF , !P4 ;  /* 0xff80000023577808 */ /* 0x000fc40006000000 */
[----:B------:R-:W-:Y:S02]  /*2f90*/  FMNMX3 R8, R8, R60, R61, !PT ;  /* 0x0000003c08087276 */ /* 0x000fe4000780003d */
[----:B------:R-:W-:Y:S02]  /*2fa0*/  LOP3.LUT P2, RZ, R24, 0x1, RZ, 0xc0, !PT ;  /* 0x0000000118ff7812 */ /* 0x000fe4000784c0ff */
[----:B------:R-:W-:Y:S02]  /*2fb0*/  LOP3.LUT P4, RZ, R10, 0x1, RZ, 0xc0, !PT ;  /* 0x000000010aff7812 */ /* 0x000fe4000788c0ff */
[--C-:B------:R-:W-:Y:S02]  /*2fc0*/  SHF.R.U32.HI R24, RZ, 0xa, R6.reuse ;  /* 0x0000000aff187819 */ /* 0x100fe40000011606 */
[--C-:B------:R-:W-:Y:S02]  /*2fd0*/  SHF.R.U32.HI R10, RZ, 0x3, R6.reuse ;  /* 0x00000003ff0a7819 */ /* 0x100fe40000011606 */
[----:B------:R-:W-:-:S02]  /*2fe0*/  SHF.R.U32.HI R6, RZ, 0x2, R6 ;  /* 0x00000002ff067819 */ /* 0x000fc40000011606 */
[----:B------:R-:W-:Y:S02]  /*2ff0*/  FMNMX3 R8, R8, R72, R103, !PT ;  /* 0x0000004808087276 */ /* 0x000fe40007800067 */
[----:B------:R-:W-:Y:S02]  /*3000*/  FSEL R85, R43, -INF , !P0 ;  /* 0xff8000002b557808 */ /* 0x000fe40004000000 */
[----:B------:R-:W-:Y:S02]  /*3010*/  FSEL R86, R42, -INF , !P4 ;  /* 0xff8000002a567808 */ /* 0x000fe40006000000 */
[----:B------:R-:W-:Y:S02]  /*3020*/  LOP3.LUT P0, RZ, R6, 0x1, RZ, 0xc0, !PT ;  /* 0x0000000106ff7812 */ /* 0x000fe4000780c0ff */
[----:B------:R-:W-:Y:S02]  /*3030*/  LOP3.LUT P4, RZ, R10, 0x1, RZ, 0xc0, !PT ;  /* 0x000000010aff7812 */ /* 0x000fe4000788c0ff */
[----:B------:R-:W-:-:S02]  /*3040*/  FMNMX3 R6, R8, R91, R111, !PT ;  /* 0x0000005b08067276 */ /* 0x000fc4000780006f */
[----:B------:R-:W-:Y:S02]  /*3050*/  FMNMX3 R10, R97, R96, R95, !PT ;  /* 0x00000060610a7276 */ /* 0x000fe4000780005f */
[----:B------:R-:W-:Y:S02]  /*3060*/  FSEL R26, R26, -INF , !P6 ;  /* 0xff8000001a1a7808 */ /* 0x000fe40007000000 */
[----:B------:R-:W-:Y:S02]  /*3070*/  FMNMX3 R6, R6, R90, R27, !PT ;  /* 0x0000005a06067276 */ /* 0x000fe4000780001b */
[----:B------:R-:W-:Y:S02]  /*3080*/  FMNMX3 R10, R10, R93, R44, !PT ;  /* 0x0000005d0a0a7276 */ /* 0x000fe4000780002c */
[----:B------:R-:W-:Y:S02]  /*3090*/  FMNMX3 R6, R6, R26, R83, !PT ;  /* 0x0000001a06067276 */ /* 0x000fe40007800053 */
[----:B------:R-:W-:-:S02]  /*30a0*/  FMNMX3 R10, R10, R36, R54, !PT ;  /* 0x000000240a0a7276 */ /* 0x000fc40007800036 */
[----:B------:R-:W-:Y:S02]  /*30b0*/  FMNMX3 R6, R6, R84, R88, !PT ;  /* 0x0000005406067276 */ /* 0x000fe40007800058 */
[----:B------:R-:W-:Y:S02]  /*30c0*/  FMNMX3 R10, R10, R53, R78, !PT ;  /* 0x000000350a0a7276 */ /* 0x000fe4000780004e */
        /* <DEDUP_REMOVED lines=10> */
[----:B------:R-:W-:Y:S02]  /*3170*/  FMNMX R6, R85, R6, !PT ;  /* 0x0000000655067209 */ /* 0x000fe40007800000 */
[----:B------:R-:W-:-:S03]  /*3180*/  FMNMX3 R10, R10, R109, R118, !PT ;  /* 0x0000006d0a0a7276 */ /* 0x000fc60007800076 */
[----:B------:R-:W0:Y:S01]  /*3190*/  SHFL.BFLY PT, R8, R6, 0x2, 0x1f ;  /* 0x0c401f0006087f89 */ /* 0x000e2200000e0000 */
[----:B------:R-:W-:Y:S02]  /*31a0*/  FMNMX3 R10, R10, R121, R123, !PT ;  /* 0x000000790a0a7276 */ /* 0x000fe4000780007b */
[----:B------:R-:W-:Y:S02]  /*31b0*/  LOP3.LUT P6, RZ, R24, 0x1, RZ, 0xc0, !PT ;  /* 0x0000000118ff7812 */ /* 0x000fe400078cc0ff */
[----:B------:R-:W-:Y:S02]  /*31c0*/  FSEL R107, R9, -INF , !P1 ;  /* 0xff800000096b7808 */ /* 0x000fe40004800000 */
[----:B------:R-:W-:Y:S02]  /*31d0*/  FSEL R114, R28, -INF , !P2 ;  /* 0xff8000001c727808 */ /* 0x000fe40005000000 */
[----:B------:R-:W-:Y:S02]  /*31e0*/  FMNMX3 R10, R10, R124, R112, !PT ;  /* 0x0000007c0a0a7276 */ /* 0x000fe40007800070 */
[----:B------:R-:W-:-:S02]  /*31f0*/  FSEL R117, R29, -INF , !P6 ;  /* 0xff8000001d757808 */ /* 0x000fc40007000000 */
[----:B------:R-:W-:Y:S02]  /*3200*/  FSEL R116, R32, -INF , !P3 ;  /* 0xff80000020747808 */ /* 0x000fe40005800000 */
[----:B------:R-:W-:Y:S02]  /*3210*/  FMNMX3 R10, R10, R107, R114, !PT ;  /* 0x0000006b0a0a7276 */ /* 0x000fe40007800072 */
[----:B------:R-:W-:Y:S02]  /*3220*/  FSEL R115, R33, -INF , !P5 ;  /* 0xff80000021737808 */ /* 0x000fe40006800000 */
[----:B------:R-:W-:Y:S02]  /*3230*/  FSEL R120, R40, -INF , !P4 ;  /* 0xff80000028787808 */ /* 0x000fe40006000000 */
[----:B------:R-:W-:Y:S02]  /*3240*/  FMNMX3 R10, R10, R117, R116, !PT ;  /* 0x000000750a0a7276 */ /* 0x000fe40007800074 */
[----:B------:R-:W-:-:S02]  /*3250*/  FSEL R119, R41, -INF , !P0 ;  /* 0xff80000029777808 */ /* 0x000fc40004000000 */
[----:B------:R-:W-:-:S04]  /*3260*/  FMNMX3 R9, R10, R115, R120, !PT ;  /* 0x000000730a097276 */ /* 0x000fc80007800078 */
[----:B------:R-:W-:Y:S02]  /*3270*/  FMNMX R9, R119, R9, !PT ;  /* 0x0000000977097209 */ /* 0x000fe40007800000 */
[----:B0-----:R-:W-:-:S03]  /*3280*/  FMNMX R6, R6, R8, !PT ;  /* 0x0000000806067209 */ /* 0x001fc60007800000 */
[----:B------:R-:W0:Y:S04]  /*3290*/  SHFL.BFLY PT, R8, R9, 0x2, 0x1f ;  /* 0x0c401f0009087f89 */ /* 0x000e2800000e0000 */
[----:B------:R-:W1:Y:S01]  /*32a0*/  SHFL.BFLY PT, R10, R6, 0x1, 0x1f ;  /* 0x0c201f00060a7f89 */ /* 0x000e6200000e0000 */
[----:B------:R-:W-:-:S03]  /*32b0*/  LOP3.LUT R74, R5, 0x40, RZ, 0x3c, !PT ;  /* 0x00000040054a7812 */ /* 0x000fc600078e3cff */
[----:B------:R-:W-:Y:S04]  /*32c0*/  STS.U16 [R5+UR8+0x4000], R45 ;  /* 0x0040002d05007988 */ /* 0x000fe80008000408 */
[----:B---3--:R-:W-:Y:S04]  /*32d0*/  STS.U16 [R5+UR8+0x4800], R66 ;  /* 0x0048004205007988 */ /* 0x008fe80008000408 */
[----:B-----5:R-:W-:Y:S04]  /*32e0*/  STS.U16 [R5+UR8+0x5000], R64 ;  /* 0x0050004005007988 */ /* 0x020fe80008000408 */
[----:B--2---:R-:W-:Y:S01]  /*32f0*/  STS.U16 [R5+UR8+0x5800], R67 ;  /* 0x0058004305007988 */ /* 0x004fe20008000408 */
[----:B0-----:R-:W-:-:S03]  /*3300*/  FMNMX R8, R9, R8, !PT ;  /* 0x0000000809087209 */ /* 0x001fc60007800000 */
[----:B------:R-:W-:Y:S04]  /*3310*/  STS.U16 [R74+UR8+0x4400], R47 ;  /* 0x0044002f4a007988 */ /* 0x000fe80008000408 */
[----:B------:R-:W-:Y:S04]  /*3320*/  STS.U16 [R74+UR8+0x4c00], R62 ;  /* 0x004c003e4a007988 */ /* 0x000fe80008000408 */
[----:B------:R-:W0:Y:S01]  /*3330*/  SHFL.BFLY PT, R9, R8, 0x1, 0x1f ;  /* 0x0c201f0008097f89 */ /* 0x000e2200000e0000 */
[----:B-1----:R-:W-:-:S05]  /*3340*/  FMNMX3 R6, R6, R10, R94, !PT ;  /* 0x0000000a06067276 */ /* 0x002fca000780005e */
[----:B------:R-:W-:-:S04]  /*3350*/  FADD R7, R7, -R6 ;  /* 0x8000000607077221 */ /* 0x000fc80000000000 */
[----:B------:R-:W-:-:S04]  /*3360*/  FMUL R7, R7, 1.4426950216293334961 ;  /* 0x3fb8aa3b07077820 */ /* 0x000fc80000400000 */
[----:B------:R0:W-:Y:S01]  /*3370*/  MUFU.EX2 R33, R7 ;  /* 0x0000000700217308 */ /* 0x0001e20000000800 */
[--C-:B------:R-:W-:Y:S01]  /*3380*/  FADD R24, R98, -R6.reuse ;  /* 0x8000000662187221 */ /* 0x100fe20000000000 */
[----:B------:R-:W-:Y:S01]  /*3390*/  FADD R99, R99, -R6 ;  /* 0x8000000663637221 */ /* 0x000fe20000000000 */
[----:B0-----:R-:W-:Y:S01]  /*33a0*/  FMNMX3 R7, R8, R9, R92, !PT ;  /* 0x0000000908077276 */ /* 0x001fe2000780005c */
[----:B------:R-:W-:Y:S01]  /*33b0*/  FADD R8, -R6, R94 ;  /* 0x0000005e06087221 */ /* 0x000fe20000000100 */
[----:B------:R-:W-:-:S03]  /*33c0*/  FADD R100, R100, -R6 ;  /* 0x8000000664647221 */ /* 0x000fc60000000000 */
[----:B------:R-:W-:Y:S01]  /*33d0*/  FMUL R8, R8, 1.4426950216293334961 ;  /* 0x3fb8aa3b08087820 */ /* 0x000fe20000400000 */
[--C-:B------:R-:W-:Y:S01]  /*33e0*/  FADD R97, R97, -R7.reuse ;  /* 0x8000000761617221 */ /* 0x100fe20000000000 */
[--C-:B------:R-:W-:Y:S01]  /*33f0*/  FADD R96, R96, -R7.reuse ;  /* 0x8000000760607221 */ /* 0x100fe20000000000 */
[--C-:B------:R-:W-:Y:S01]  /*3400*/  FADD R95, R95, -R7.reuse ;  /* 0x800000075f5f7221 */ /* 0x100fe20000000000 */
[----:B------:R-:W-:Y:S01]  /*3410*/  FADD R93, R93, -R7 ;  /* 0x800000075d5d7221 */ /* 0x000fe20000000000 */
[----:B----4-:R-:W-:Y:S04]  /*3420*/  STS.U16 [R74+UR8+0x5400], R63 ;  /* 0x0054003f4a007988 */ /* 0x010fe80008000408 */
[----:B------:R-:W-:Y:S01]  /*3430*/  STS.U16 [R74+UR8+0x5c00], R69 ;  /* 0x005c00454a007988 */ /* 0x000fe20008000408 */
[----:B------:R-:W-:Y:S01]  /*3440*/  BAR.SYNC.DEFER_BLOCKING 0x0 ;  /* 0x0000000000007b1d */ /* 0x000fe20000010000 */
[----:B------:R-:W-:Y:S01]  /*3450*/  FMUL R24, R24, 1.4426950216293334961 ;  /* 0x3fb8aa3b18187820 */ /* 0x000fe20000400000 */
[----:B------:R-:W-:Y:S01]  /*3460*/  FMUL R25, R99, 1.4426950216293334961 ;  /* 0x3fb8aa3b63197820 */ /* 0x000fe20000400000 */
[----:B------:R-:W-:-:S03]  /*3470*/  FMUL R65, R100, 1.4426950216293334961 ;  /* 0x3fb8aa3b64417820 */ /* 0x000fc60000400000 */
[----:B------:R0:W-:Y:S01]  /*3480*/  MUFU.EX2 R94, R8 ;  /* 0x00000008005e7308 */ /* 0x0001e20000000800 */
[----:B------:R-:W-:Y:S01]  /*3490*/  FMUL R34, R97, 1.4426950216293334961 ;  /* 0x3fb8aa3b61227820 */ /* 0x000fe20000400000 */
[----:B------:R-:W-:Y:S01]  /*34a0*/  FMUL R35, R96, 1.4426950216293334961 ;  /* 0x3fb8aa3b60237820 */ /* 0x000fe20000400000 */
[----:B------:R-:W-:Y:S01]  /*34b0*/  FMUL R64, R95, 1.4426950216293334961 ;  /* 0x3fb8aa3b5f407820 */ /* 0x000fe20000400000 */
[----:B------:R-:W-:Y:S01]  /*34c0*/  FMUL R73, R93, 1.4426950216293334961 ;  /* 0x3fb8aa3b5d497820 */ /* 0x000fe20000400000 */
[----:B0-----:R-:W-:Y:S01]  /*34d0*/  FADD R8, -R7, R92 ;  /* 0x0000005c07087221 */ /* 0x001fe20000000100 */
[----:B------:R-:W0:Y:S03]  /*34e0*/  LDSM.16.M88.4 R28, [R2+UR8+0x4800] ;  /* 0x00480008021c783b */ /* 0x000e260008000200 */
[----:B------:R-:W-:Y:S01]  /*34f0*/  FMUL R8, R8, 1.4426950216293334961 ;  /* 0x3fb8aa3b08087820 */ /* 0x000fe20000400000 */
[--C-:B------:R-:W-:Y:S01]  /*3500*/  FADD R46, R46, -R6.reuse ;  /* 0x800000062e2e7221 */ /* 0x100fe20000000000 */
[--C-:B------:R-:W-:Y:S01]  /*3510*/  FADD R44, R44, -R7.reuse ;  /* 0x800000072c2c7221 */ /* 0x100fe20000000000 */
[----:B------:R-:W-:Y:S01]  /*3520*/  MUFU.EX2 R24, R24 ;  /* 0x0000001800187308 */ /* 0x000fe20000000800 */
[--C-:B------:R-:W-:Y:S01]  /*3530*/  FADD R32, R55, -R6.reuse ;  /* 0x8000000637207221 */ /* 0x100fe20000000000 */
[----:B------:R-:W-:Y:S01]  /*3540*/  FMUL R46, R46, 1.4426950216293334961 ;  /* 0x3fb8aa3b2e2e7820 */ /* 0x000fe20000400000 */
[----:B------:R-:W-:Y:S01]  /*3550*/  FMUL R44, R44, 1.4426950216293334961 ;  /* 0x3fb8aa3b2c2c7820 */ /* 0x000fe20000400000 */
[----:B------:R-:W1:Y:S04]  /*3560*/  LDSM.16.M88.4 R56, [R2+UR8+0x4000] ;  /* 0x004000080238783b */ /* 0x000e680008000200 */
[----:B------:R-:W2:Y:S01]  /*3570*/  MUFU.EX2 R25, R25 ;  /* 0x0000001900197308 */ /* 0x000ea20000000800 */
[--C-:B------:R-:W-:Y:S01]  /*3580*/  FADD R55, R36, -R7.reuse ;  /* 0x8000000724377221 */ /* 0x100fe20000000000 */
[----:B------:R-:W3:Y:S06]  /*3590*/  LDSM.16.M88.4 R40, [R2+UR8+0x5000] ;  /* 0x005000080228783b */ /* 0x000eec0008000200 */
[----:B------:R-:W4:Y:S08]  /*35a0*/  MUFU.EX2 R65, R65 ;  /* 0x0000004100417308 */ /* 0x000f300000000800 */
[----:B------:R-:W-:Y:S08]  /*35b0*/  MUFU.EX2 R34, R34 ;  /* 0x0000002200227308 */ /* 0x000ff00000000800 */
[----:B------:R-:W5:Y:S08]  /*35c0*/  MUFU.EX2 R35, R35 ;  /* 0x0000002300237308 */ /* 0x000f700000000800 */
[----:B------:R-:W-:Y:S08]  /*35d0*/  MUFU.EX2 R64, R64 ;  /* 0x0000004000407308 */ /* 0x000ff00000000800 */
[----:B------:R-:W0:Y:S08]  /*35e0*/  MUFU.EX2 R73, R73 ;  /* 0x0000004900497308 */ /* 0x000e300000000800 */
[----:B------:R-:W0:Y:S08]  /*35f0*/  MUFU.EX2 R92, R8 ;  /* 0x00000008005c7308 */ /* 0x000e300000000800 */
[----:B------:R-:W-:Y:S08]  /*3600*/  MUFU.EX2 R62, R46 ;  /* 0x0000002e003e7308 */ /* 0x000ff00000000800 */
[----:B------:R0:W-:Y:S01]  /*3610*/  MUFU.EX2 R36, R44 ;  /* 0x0000002c00247308 */ /* 0x0001e20000000800 */
[----:B--2---:R-:W-:Y:S01]  /*3620*/  F2FP.BF16.F32.PACK_AB R9, R25, R24 ;  /* 0x000000181909723e */ /* 0x004fe200000010ff */
[----:B0-----:R-:W0:Y:S01]  /*3630*/  LDSM.16.M88.4 R44, [R2+UR8+0x5800] ;  /* 0x00580008022c783b */ /* 0x001e220008000200 */
[----:B----4-:R-:W-:Y:S01]  /*3640*/  F2FP.BF16.F32.PACK_AB R11, R65, R33 ;  /* 0x00000021410b723e */ /* 0x010fe200000010ff */
[C---:B------:R-:W-:Y:S01]  /*3650*/  FMUL R22, R94.reuse, R22 ;  /* 0x000000165e167220 */ /* 0x040fe20000400000 */
[----:B-----5:R-:W-:Y:S01]  /*3660*/  F2FP.BF16.F32.PACK_AB R8, R35, R34 ;  /* 0x000000222308723e */ /* 0x020fe200000010ff */
[----:B------:R-:W-:Y:S01]  /*3670*/  FMUL R23, R94, R23 ;  /* 0x000000175e177220 */ /* 0x000fe20000400000 */
[----:B------:R-:W-:Y:S01]  /*3680*/  F2FP.BF16.F32.PACK_AB R10, R73, R64 ;  /* 0x00000040490a723e */ /* 0x000fe200000010ff */
[C---:B------:R-:W-:Y:S01]  /*3690*/  FMUL R20, R92.reuse, R20 ;  /* 0x000000145c147220 */ /* 0x040fe20000400000 */
[----:B------:R-:W-:Y:S01]  /*36a0*/  FMUL R21, R92, R21 ;  /* 0x000000155c157220 */ /* 0x000fe20000400000 */
[----:B------:R-:W-:Y:S01]  /*36b0*/  FADD R76, R76, -R6 ;  /* 0x800000064c4c7221 */ /* 0x000fe20000000000 */
[--C-:B------:R-:W-:Y:S01]  /*36c0*/  FADD R54, R54, -R7.reuse ;  /* 0x8000000736367221 */ /* 0x100fe20000000000 */
[----:B------:R-:W-:Y:S01]  /*36d0*/  FADD R53, R53, -R7 ;  /* 0x8000000735357221 */ /* 0x000fe20000000000 */
[----:B------:R-:W-:-:S03]  /*36e0*/  FMUL R32, R32, 1.4426950216293334961 ;  /* 0x3fb8aa3b20207820 */ /* 0x000fc60000400000 */
[C---:B------:R-:W-:Y:S01]  /*36f0*/  HMMA.16816.F32.BF16 R20, R8.reuse, R28, R20 ;  /* 0x0000001c0814723c */ /* 0x040fe20000041814 */
[----:B------:R-:W-:Y:S01]  /*3700*/  FADD R28, R52, -R6 ;  /* 0x80000006341c7221 */ /* 0x000fe20000000000 */
[----:B------:R-:W-:Y:S01]  /*3710*/  FMUL R63, R76, 1.4426950216293334961 ;  /* 0x3fb8aa3b4c3f7820 */ /* 0x000fe20000400000 */
[----:B------:R-:W-:Y:S01]  /*3720*/  FMUL R55, R55, 1.4426950216293334961 ;  /* 0x3fb8aa3b37377820 */ /* 0x000fe20000400000 */
[----:B------:R-:W-:Y:S01]  /*3730*/  FMUL R54, R54, 1.4426950216293334961 ;  /* 0x3fb8aa3b36367820 */ /* 0x000fe20000400000 */
[----:B------:R-:W-:Y:S01]  /*3740*/  FMUL R53, R53, 1.4426950216293334961 ;  /* 0x3fb8aa3b35357820 */ /* 0x000fe20000400000 */
[----:B------:R-:W-:Y:S01]  /*3750*/  FMUL R28, R28, 1.4426950216293334961 ;  /* 0x3fb8aa3b1c1c7820 */ /* 0x000fe20000400000 */
[----:B------:R-:W-:Y:S08]  /*3760*/  MUFU.EX2 R32, R32 ;  /* 0x0000002000207308 */ /* 0x000ff00000000800 */
[----:B------:R-:W-:Y:S08]  /*3770*/  MUFU.EX2 R52, R53 ;  /* 0x0000003500347308 */ /* 0x000ff00000000800 */
[----:B------:R-:W-:Y:S08]  /*3780*/  MUFU.EX2 R63, R63 ;  /* 0x0000003f003f7308 */ /* 0x000ff00000000800 */
[----:B------:R-:W2:Y:S08]  /*3790*/  MUFU.EX2 R55, R55 ;  /* 0x0000003700377308 */ /* 0x000eb00000000800 */
[----:B------:R-:W4:Y:S08]  /*37a0*/  MUFU.EX2 R54, R54 ;  /* 0x0000003600367308 */ /* 0x000f300000000800 */
[----:B------:R-:W5:Y:S01]  /*37b0*/  MUFU.EX2 R53, R28 ;  /* 0x0000001c00357308 */ /* 0x000f620000000800 */
[C---:B------:R-:W-:Y:S01]  /*37c0*/  FMUL R50, R94.reuse, R50 ;  /* 0x000000325e327220 */ /* 0x040fe20000400000 */
[----:B------:R-:W-:Y:S01]  /*37d0*/  FMUL R51, R94, R51 ;  /* 0x000000335e337220 */ /* 0x000fe20000400000 */
        /* <DEDUP_REMOVED lines=10> */
[----:B-1----:R-:W-:Y:S01]  /*3880*/  HMMA.16816.F32.BF16 R48, R8, R56, R48 ;  /* 0x000000380830723c */ /* 0x002fe20000041830 */
[----:B------:R-:W-:-:S07]  /*3890*/  LOP3.LUT R95, R2, 0x40, RZ, 0x3c, !PT ;  /* 0x00000040025f7812 */ /* 0x000fce00078e3cff */
[C---:B---3--:R-:W-:Y:S08]  /*38a0*/  HMMA.16816.F32.BF16 R16, R8.reuse, R40, R16 ;  /* 0x000000280810723c */ /* 0x048ff00000041810 */
[----:B0-----:R-:W-:Y:S01]  /*38b0*/  HMMA.16816.F32.BF16 R8, R8, R44, R12 ;  /* 0x0000002c0808723c */ /* 0x001fe2000004180c */
[----:B--2---:R-:W-:Y:S02]  /*38c0*/  F2FP.BF16.F32.PACK_AB R12, R55, R36 ;  /* 0x00000024370c723e */ /* 0x004fe400000010ff */
[----:B------:R-:W-:-:S02]  /*38d0*/  F2FP.BF16.F32.PACK_AB R13, R63, R32 ;  /* 0x000000203f0d723e */ /* 0x000fc400000010ff */
[----:B----4-:R-:W-:Y:S02]  /*38e0*/  F2FP.BF16.F32.PACK_AB R14, R52, R54 ;  /* 0x00000036340e723e */ /* 0x010fe400000010ff */
[----:B-----5:R-:W-:Y:S01]  /*38f0*/  F2FP.BF16.F32.PACK_AB R15, R53, R62 ;  /* 0x0000003e350f723e */ /* 0x020fe200000010ff */
[----:B------:R-:W-:-:S06]  /*3900*/  FADD R60, R60, -R6 ;  /* 0x800000063c3c7221 */ /* 0x000fcc0000000000 */
[C---:B------:R-:W-:Y:S01]  /*3910*/  HMMA.16816.F32.BF16 R28, R12.reuse, R30, R20 ;  /* 0x0000001e0c1c723c */ /* 0x040fe20000041814 */
[----:B------:R-:W0:Y:S01]  /*3920*/  LDSM.16.M88.4 R20, [R95+UR8+0x4000] ;  /* 0x004000085f14783b */ /* 0x000e220008000200 */
[----:B------:R-:W-:Y:S01]  /*3930*/  FMUL R60, R60, 1.4426950216293334961 ;  /* 0x3fb8aa3b3c3c7820 */ /* 0x000fe20000400000 */
[--C-:B------:R-:W-:Y:S01]  /*3940*/  FADD R61, R61, -R6.reuse ;  /* 0x800000063d3d7221 */ /* 0x100fe20000000000 */
[--C-:B------:R-:W-:Y:S01]  /*3950*/  FADD R76, R39, -R6.reuse ;  /* 0x80000006274c7221 */ /* 0x100fe20000000000 */
[--C-:B------:R-:W-:Y:S01]  /*3960*/  FADD R78, R78, -R7.reuse ;  /* 0x800000074e4e7221 */ /* 0x100fe20000000000 */
[--C-:B------:R-:W-:Y:S01]  /*3970*/  FADD R77, R77, -R7.reuse ;  /* 0x800000074d4d7221 */ /* 0x100fe20000000000 */
[--C-:B------:R-:W-:Y:S01]  /*3980*/  FADD R68, R37, -R7.reuse ;  /* 0x8000000725447221 */ /* 0x100fe20000000000 */
[----:B------:R-:W-:Y:S01]  /*3990*/  FADD R72, R72, -R6 ;  /* 0x8000000648487221 */ /* 0x000fe20000000000 */
[----:B------:R1:W-:Y:S01]  /*39a0*/  MUFU.EX2 R71, R60 ;  /* 0x0000003c00477308 */ /* 0x0003e20000000800 */
[----:B------:R-:W-:Y:S01]  /*39b0*/  FADD R38, R38, -R7 ;  /* 0x8000000726267221 */ /* 0x000fe20000000000 */
[----:B------:R-:W-:Y:S01]  /*39c0*/  FMUL R76, R76, 1.4426950216293334961 ;  /* 0x3fb8aa3b4c4c7820 */ /* 0x000fe20000400000 */
[----:B------:R-:W-:Y:S01]  /*39d0*/  FMUL R74, R78, 1.4426950216293334961 ;  /* 0x3fb8aa3b4e4a7820 */ /* 0x000fe20000400000 */
[----:B------:R-:W-:Y:S01]  /*39e0*/  FMUL R68, R68, 1.4426950216293334961 ;  /* 0x3fb8aa3b44447820 */ /* 0x000fe20000400000 */
[----:B------:R-:W-:Y:S01]  /*39f0*/  FMUL R69, R72, 1.4426950216293334961 ;  /* 0x3fb8aa3b48457820 */ /* 0x000fe20000400000 */
[----:B------:R-:W-:Y:S01]  /*3a00*/  FMUL R38, R38, 1.4426950216293334961 ;  /* 0x3fb8aa3b26267820 */ /* 0x000fe20000400000 */
[----:B-1----:R-:W-:Y:S01]  /*3a10*/  FMUL R60, R61, 1.4426950216293334961 ;  /* 0x3fb8aa3b3d3c7820 */ /* 0x002fe20000400000 */
[----:B------:R-:W-:Y:S01]  /*3a20*/  FMUL R61, R77, 1.4426950216293334961 ;  /* 0x3fb8aa3b4d3d7820 */ /* 0x000fe20000400000 */
[----:B------:R-:W-:Y:S01]  /*3a30*/  MUFU.EX2 R76, R76 ;  /* 0x0000004c004c7308 */ /* 0x000fe20000000800 */
[----:B------:R-:W-:Y:S07]  /*3a40*/  HMMA.16816.F32.BF16 R56, R12, R58, R48 ;  /* 0x0000003a0c38723c */ /* 0x000fee0000041830 */
[----:B------:R-:W-:Y:S08]  /*3a50*/  MUFU.EX2 R60, R60 ;  /* 0x0000003c003c7308 */ /* 0x000ff00000000800 */
[----:B------:R-:W-:Y:S08]  /*3a60*/  MUFU.EX2 R74, R74 ;  /* 0x0000004a004a7308 */ /* 0x000ff00000000800 */
[----:B------:R-:W1:Y:S08]  /*3a70*/  MUFU.EX2 R61, R61 ;  /* 0x0000003d003d7308 */ /* 0x000e700000000800 */
[----:B------:R-:W-:Y:S08]  /*3a80*/  MUFU.EX2 R70, R38 ;  /* 0x0000002600467308 */ /* 0x000ff00000000800 */
[----:B------:R-:W2:Y:S08]  /*3a90*/  MUFU.EX2 R68, R68 ;  /* 0x0000004400447308 */ /* 0x000eb00000000800 */
[----:B------:R-:W3:Y:S01]  /*3aa0*/  MUFU.EX2 R69, R69 ;  /* 0x0000004500457308 */ /* 0x000ee20000000800 */
[----:B-1----:R-:W-:-:S02]  /*3ab0*/  F2FP.BF16.F32.PACK_AB R48, R61, R74 ;  /* 0x0000004a3d30723e */ /* 0x002fc400000010ff */
[----:B------:R-:W-:Y:S01]  /*3ac0*/  F2FP.BF16.F32.PACK_AB R49, R71, R76 ;  /* 0x0000004c4731723e */ /* 0x000fe200000010ff */
[--C-:B------:R-:W-:Y:S01]  /*3ad0*/  FADD R27, R27, -R6.reuse ;  /* 0x800000061b1b7221 */ /* 0x100fe20000000000 */
[----:B------:R-:W-:Y:S01]  /*3ae0*/  FADD R26, R26, -R6 ;  /* 0x800000061a1a7221 */ /* 0x000fe20000000000 */
[----:B--2---:R-:W-:Y:S01]  /*3af0*/  F2FP.BF16.F32.PACK_AB R50, R68, R70 ;  /* 0x000000464432723e */ /* 0x004fe200000010ff */
[----:B------:R-:W-:Y:S01]  /*3b00*/  HMMA.16816.F32.BF16 R44, R12, R46, R8 ;  /* 0x0000002e0c2c723c */ /* 0x000fe20000041808 */
[----:B---3--:R-:W-:Y:S01]  /*3b10*/  F2FP.BF16.F32.PACK_AB R51, R69, R60 ;  /* 0x0000003c4533723e */ /* 0x008fe200000010ff */
[----:B------:R-:W-:Y:S01]  /*3b20*/  FMUL R8, R27, 1.4426950216293334961 ;  /* 0x3fb8aa3b1b087820 */ /* 0x000fe20000400000 */
[----:B------:R-:W-:-:S05]  /*3b30*/  FMUL R9, R26, 1.4426950216293334961 ;  /* 0x3fb8aa3b1a097820 */ /* 0x000fca0000400000 */
[----:B0-----:R-:W-:Y:S01]  /*3b40*/  HMMA.16816.F32.BF16 R56, R48, R20, R56 ;  /* 0x000000143038723c */ /* 0x001fe20000041838 */
[----:B------:R-:W-:Y:S02]  /*3b50*/  FADD R21, R24, R25 ;  /* 0x0000001918157221 */ /* 0x000fe40000000000 */
[----:B------:R-:W0:Y:S01]  /*3b60*/  LDSM.16.M88.4 R24, [R95+UR8+0x4800] ;  /* 0x004800085f18783b */ /* 0x000e220008000200 */
[----:B------:R-:W-:Y:S01]  /*3b70*/  FADD R34, R34, R35 ;  /* 0x0000002322227221 */ /* 0x000fe20000000000 */
[----:B------:R-:W-:-:S03]  /*3b80*/  FADD R33, R33, R21 ;  /* 0x0000001521217221 */ /* 0x000fc60000000000 */
[----:B------:R-:W-:Y:S01]  /*3b90*/  FADD R34, R64, R34 ;  /* 0x0000002240227221 */ /* 0x000fe20000000000 */
[----:B------:R-:W-:Y:S01]  /*3ba0*/  FADD R75, R75, -R6 ;  /* 0x800000064b4b7221 */ /* 0x000fe20000000000 */
[----:B------:R-:W-:Y:S02]  /*3bb0*/  FADD R33, R65, R33 ;  /* 0x0000002141217221 */ /* 0x000fe40000000000 */
[----:B------:R-:W-:Y:S01]  /*3bc0*/  FADD R73, R73, R34 ;  /* 0x0000002249497221 */ /* 0x000fe20000000000 */
[----:B------:R-:W-:Y:S01]  /*3bd0*/  FMUL R20, R75, 1.4426950216293334961 ;  /* 0x3fb8aa3b4b147820 */ /* 0x000fe20000400000 */
[----:B------:R-:W-:Y:S02]  /*3be0*/  FADD R75, R32, R33 ;  /* 0x00000021204b7221 */ /* 0x000fe40000000000 */
[----:B------:R-:W1:Y:S01]  /*3bf0*/  LDSM.16.M88.4 R32, [R95+UR8+0x5000] ;  /* 0x005000085f20783b */ /* 0x000e620008000200 */
[--C-:B------:R-:W-:Y:S01]  /*3c00*/  FADD R80, R80, -R6.reuse ;  /* 0x8000000650507221 */ /* 0x100fe20000000000 */
[--C-:B------:R-:W-:Y:S01]  /*3c10*/  FADD R110, R110, -R7.reuse ;  /* 0x800000076e6e7221 */ /* 0x100fe20000000000 */
[----:B------:R-:W-:Y:S01]  /*3c20*/  HMMA.16816.F32.BF16 R40, R12, R42, R16 ;  /* 0x0000002a0c28723c */ /* 0x000fe20000041810 */
[----:B------:R-:W-:Y:S01]  /*3c30*/  FADD R81, R81, -R6 ;  /* 0x8000000651517221 */ /* 0x000fe20000000000 */
[----:B------:R-:W-:Y:S01]  /*3c40*/  FMUL R18, R80, 1.4426950216293334961 ;  /* 0x3fb8aa3b50127820 */ /* 0x000fe20000400000 */
[----:B------:R-:W-:Y:S01]  /*3c50*/  FADD R108, R108, -R7 ;  /* 0x800000076c6c7221 */ /* 0x000fe20000000000 */
[----:B------:R-:W-:Y:S01]  /*3c60*/  FMUL R80, R110, 1.4426950216293334961 ;  /* 0x3fb8aa3b6e507820 */ /* 0x000fe20000400000 */
[----:B------:R-:W-:-:S03]  /*3c70*/  FMUL R17, R81, 1.4426950216293334961 ;  /* 0x3fb8aa3b51117820 */ /* 0x000fc60000400000 */
[----:B0-----:R-:W-:Y:S01]  /*3c80*/  HMMA.16816.F32.BF16 R28, R48, R24, R28 ;  /* 0x00000018301c723c */ /* 0x001fe2000004181c */
[----:B------:R-:W-:Y:S02]  /*3c90*/  FADD R24, R36, R73 ;  /* 0x0000004924187221 */ /* 0x000fe40000000000 */
[----:B------:R-:W0:Y:S02]  /*3ca0*/  LDSM.16.M88.4 R36, [R95+UR8+0x5800] ;  /* 0x005800085f24783b */ /* 0x000e240008000200 */
[----:B------:R-:W-:-:S04]  /*3cb0*/  FADD R24, R55, R24 ;  /* 0x0000001837187221 */ /* 0x000fc80000000000 */
[----:B------:R-:W-:Y:S01]  /*3cc0*/  FADD R24, R54, R24 ;  /* 0x0000001836187221 */ /* 0x000fe20000000000 */
[--C-:B------:R-:W-:Y:S01]  /*3cd0*/  FADD R77, R103, -R6.reuse ;  /* 0x80000006674d7221 */ /* 0x100fe20000000000 */
[--C-:B------:R-:W-:Y:S01]  /*3ce0*/  FADD R91, R91, -R6.reuse ;  /* 0x800000065b5b7221 */ /* 0x100fe20000000000 */
[--C-:B------:R-:W-:Y:S01]  /*3cf0*/  FADD R111, R111, -R6.reuse ;  /* 0x800000066f6f7221 */ /* 0x100fe20000000000 */
[----:B------:R-:W-:Y:S01]  /*3d00*/  FADD R90, R90, -R6 ;  /* 0x800000065a5a7221 */ /* 0x000fe20000000000 */
[----:B------:R-:W-:Y:S01]  /*3d10*/  FMUL R81, R108, 1.4426950216293334961 ;  /* 0x3fb8aa3b6c517820 */ /* 0x000fe20000400000 */
[--C-:B------:R-:W-:Y:S01]  /*3d20*/  FADD R73, R122, -R7.reuse ;  /* 0x800000077a497221 */ /* 0x100fe20000000000 */
[----:B------:R-:W-:Y:S01]  /*3d30*/  FADD R113, R113, -R7 ;  /* 0x8000000771717221 */ /* 0x000fe20000000000 */
[----:B------:R-:W-:Y:S01]  /*3d40*/  FADD R24, R52, R24 ;  /* 0x0000001834187221 */ /* 0x000fe20000000000 */
[----:B------:R-:W2:Y:S01]  /*3d50*/  MUFU.EX2 R80, R80 ;  /* 0x0000005000507308 */ /* 0x000ea20000000800 */
[----:B------:R-:W-:Y:S01]  /*3d60*/  FADD R63, R63, R75 ;  /* 0x0000004b3f3f7221 */ /* 0x000fe20000000000 */
[----:B------:R-:W-:Y:S01]  /*3d70*/  FMUL R77, R77, 1.4426950216293334961 ;  /* 0x3fb8aa3b4d4d7820 */ /* 0x000fe20000400000 */
[----:B------:R-:W-:Y:S01]  /*3d80*/  FMUL R72, R91, 1.4426950216293334961 ;  /* 0x3fb8aa3b5b487820 */ /* 0x000fe20000400000 */
[----:B------:R-:W-:Y:S01]  /*3d90*/  FMUL R66, R111, 1.4426950216293334961 ;  /* 0x3fb8aa3b6f427820 */ /* 0x000fe20000400000 */
[----:B------:R-:W-:Y:S01]  /*3da0*/  FMUL R67, R90, 1.4426950216293334961 ;  /* 0x3fb8aa3b5a437820 */ /* 0x000fe20000400000 */
[----:B------:R-:W-:Y:S01]  /*3db0*/  FMUL R73, R73, 1.4426950216293334961 ;  /* 0x3fb8aa3b49497820 */ /* 0x000fe20000400000 */
[----:B------:R-:W-:Y:S01]  /*3dc0*/  FMUL R78, R113, 1.4426950216293334961 ;  /* 0x3fb8aa3b714e7820 */ /* 0x000fe20000400000 */
[----:B------:R-:W-:Y:S01]  /*3dd0*/  FADD R24, R74, R24 ;  /* 0x000000184a187221 */ /* 0x000fe20000000000 */
[----:B------:R-:W3:Y:S01]  /*3de0*/  MUFU.EX2 R81, R81 ;  /* 0x0000005100517308 */ /* 0x000ee20000000800 */
[----:B------:R-:W-:Y:S01]  /*3df0*/  FADD R63, R62, R63 ;  /* 0x0000003f3e3f7221 */ /* 0x000fe20000000000 */
[----:B------:R-:W-:Y:S01]  /*3e00*/  FADD R102, R102, -R7 ;  /* 0x8000000766667221 */ /* 0x000fe20000000000 */
[----:B------:R-:W-:Y:S01]  /*3e10*/  FADD R24, R61, R24 ;  /* 0x000000183d187221 */ /* 0x000fe20000000000 */
[----:B------:R-:W-:Y:S01]  /*3e20*/  FADD R79, R79, -R6 ;  /* 0x800000064f4f7221 */ /* 0x000fe20000000000 */
[----:B------:R-:W-:Y:S01]  /*3e30*/  FADD R25, R53, R63 ;  /* 0x0000003f35197221 */ /* 0x000fe20000000000 */
[----:B------:R-:W-:-:S02]  /*3e40*/  FADD R101, R101, -R7 ;  /* 0x8000000765657221 */ /* 0x000fc40000000000 */
[----:B------:R-:W-:Y:S01]  /*3e50*/  MUFU.EX2 R77, R77 ;  /* 0x0000004d004d7308 */ /* 0x000fe20000000800 */
[----:B------:R-:W-:Y:S01]  /*3e60*/  FADD R70, R70, R24 ;  /* 0x0000001846467221 */ /* 0x000fe20000000000 */
[----:B------:R-:W-:Y:S01]  /*3e70*/  FMUL R75, R102, 1.4426950216293334961 ;  /* 0x3fb8aa3b664b7820 */ /* 0x000fe20000400000 */
[----:B------:R-:W-:-:S05]  /*3e80*/  FMUL R19, R79, 1.4426950216293334961 ;  /* 0x3fb8aa3b4f137820 */ /* 0x000fca0000400000 */
[----:B------:R-:W4:Y:S01]  /*3e90*/  MUFU.EX2 R72, R72 ;  /* 0x0000004800487308 */ /* 0x000f220000000800 */
[----:B------:R-:W-:Y:S01]  /*3ea0*/  FADD R25, R76, R25 ;  /* 0x000000194c197221 */ /* 0x000fe20000000000 */
[----:B------:R-:W-:-:S06]  /*3eb0*/  FMUL R79, R101, 1.4426950216293334961 ;  /* 0x3fb8aa3b654f7820 */ /* 0x000fcc0000400000 */
[----:B------:R-:W-:Y:S01]  /*3ec0*/  MUFU.EX2 R66, R66 ;  /* 0x0000004200427308 */ /* 0x000fe20000000800 */
[----:B------:R-:W-:-:S07]  /*3ed0*/  FADD R70, R68, R70 ;  /* 0x0000004644467221 */ /* 0x000fce0000000000 */
[----:B------:R-:W-:Y:S08]  /*3ee0*/  MUFU.EX2 R67, R67 ;  /* 0x0000004300437308 */ /* 0x000ff00000000800 */
[----:B------:R-:W-:Y:S08]  /*3ef0*/  MUFU.EX2 R73, R73 ;  /* 0x0000004900497308 */ /* 0x000ff00000000800 */
[----:B------:R-:W5:Y:S01]  /*3f00*/  MUFU.EX2 R78, R78 ;  /* 0x0000004e004e7308 */ /* 0x000f620000000800 */
[----:B------:R-:W-:Y:S01]  /*3f10*/  FADD R106, R106, -R7 ;  /* 0x800000076a6a7221 */ /* 0x000fe20000000000 */
[----:B------:R-:W-:Y:S01]  /*3f20*/  FADD R25, R71, R25 ;  /* 0x0000001947197221 */ /* 0x000fe20000000000 */
[----:B------:R-:W-:Y:S01]  /*3f30*/  FADD R82, R82, -R6 ;  /* 0x8000000652527221 */ /* 0x000fe20000000000 */
[----:B--2---:R-:W-:Y:S01]  /*3f40*/  FADD R70, R80, R70 ;  /* 0x0000004650467221 */ /* 0x004fe20000000000 */
[--C-:B------:R-:W-:Y:S01]  /*3f50*/  FADD R109, R109, -R7.reuse ;  /* 0x800000076d6d7221 */ /* 0x100fe20000000000 */
[----:B-1----:R-:W-:Y:S01]  /*3f60*/  HMMA.16816.F32.BF16 R40, R48, R32, R40 ;  /* 0x000000203028723c */ /* 0x002fe20000041828 */
[----:B------:R-:W-:Y:S01]  /*3f70*/  FADD R121, R121, -R7 ;  /* 0x8000000779797221 */ /* 0x000fe20000000000 */
[----:B------:R-:W1:Y:S01]  /*3f80*/  MUFU.EX2 R75, R75 ;  /* 0x0000004b004b7308 */ /* 0x000e620000000800 */
[----:B------:R-:W-:Y:S01]  /*3f90*/  FMUL R106, R106, 1.4426950216293334961 ;  /* 0x3fb8aa3b6a6a7820 */ /* 0x000fe20000400000 */
[----:B------:R-:W-:Y:S01]  /*3fa0*/  FADD R25, R60, R25 ;  /* 0x000000193c197221 */ /* 0x000fe20000000000 */
[----:B------:R-:W-:-:S03]  /*3fb0*/  FMUL R16, R82, 1.4426950216293334961 ;  /* 0x3fb8aa3b52107820 */ /* 0x000fc60000400000 */
[----:B0-----:R-:W-:Y:S01]  /*3fc0*/  HMMA.16816.F32.BF16 R44, R48, R36, R44 ;  /* 0x00000024302c723c */ /* 0x001fe2000004182c */
[C---:B---3--:R-:W-:Y:S01]  /*3fd0*/  F2FP.BF16.F32.PACK_AB R48, R81.reuse, R80 ;  /* 0x000000505130723e */ /* 0x048fe200000010ff */
[----:B------:R-:W0:Y:S01]  /*3fe0*/  MUFU.EX2 R79, R79 ;  /* 0x0000004f004f7308 */ /* 0x000e220000000800 */
[----:B------:R-:W-:Y:S01]  /*3ff0*/  FADD R81, R81, R70 ;  /* 0x0000004651517221 */ /* 0x000fe20000000000 */
[----:B------:R-:W-:Y:S01]  /*4000*/  FMUL R82, R109, 1.4426950216293334961 ;  /* 0x3fb8aa3b6d527820 */ /* 0x000fe20000400000 */
[----:B----4-:R-:W-:Y:S01]  /*4010*/  F2FP.BF16.F32.PACK_AB R49, R72, R77 ;  /* 0x0000004d4831723e */ /* 0x010fe200000010ff */
[----:B------:R-:W-:Y:S01]  /*4020*/  FADD R32, R118, -R7 ;  /* 0x8000000776207221 */ /* 0x000fe20000000000 */
[----:B-----5:R-:W-:Y:S01]  /*4030*/  F2FP.BF16.F32.PACK_AB R50, R78, R73 ;  /* 0x000000494e32723e */ /* 0x020fe200000010ff */
[----:B------:R-:W-:Y:S01]  /*4040*/  FADD R24, R69, R25 ;  /* 0x0000001945187221 */ /* 0x000fe20000000000 */
[----:B------:R-:W-:Y:S01]  /*4050*/  F2FP.BF16.F32.PACK_AB R51, R67, R66 ;  /* 0x000000424333723e */ /* 0x000fe200000010ff */
[----:B------:R-:W-:Y:S01]  /*4060*/  MUFU.EX2 R76, R106 ;  /* 0x0000006a004c7308 */ /* 0x000fe20000000800 */
[----:B------:R-:W-:Y:S01]  /*4070*/  FADD R81, R73, R81 ;  /* 0x0000005149517221 */ /* 0x000fe20000000000 */
[----:B------:R-:W-:Y:S01]  /*4080*/  FMUL R32, R32, 1.4426950216293334961 ;  /* 0x3fb8aa3b20207820 */ /* 0x000fe20000400000 */
[----:B------:R-:W-:-:S05]  /*4090*/  FADD R77, R77, R24 ;  /* 0x000000184d4d7221 */ /* 0x000fca0000000000 */
[----:B------:R-:W-:Y:S01]  /*40a0*/  MUFU.EX2 R8, R8 ;  /* 0x0000000800087308 */ /* 0x000fe20000000800 */
[----:B------:R-:W-:Y:S01]  /*40b0*/  FADD R78, R78, R81 ;  /* 0x000000514e4e7221 */ /* 0x000fe20000000000 */
[----:B------:R-:W-:Y:S06]  /*40c0*/  HMMA.16816.F32.BF16 R56, R48, R22, R56 ;  /* 0x000000163038723c */ /* 0x000fec0000041838 */
[----:B------:R-:W2:Y:S01]  /*40d0*/  MUFU.EX2 R9, R9 ;  /* 0x0000000900097308 */ /* 0x000ea20000000800 */
[----:B------:R-:W-:Y:S01]  /*40e0*/  FMUL R121, R121, 1.4426950216293334961 ;  /* 0x3fb8aa3b79797820 */ /* 0x000fe20000400000 */
[----:B------:R-:W-:Y:S01]  /*40f0*/  FADD R72, R72, R77 ;  /* 0x0000004d48487221 */ /* 0x000fe20000000000 */
[----:B-1----:R-:W-:Y:S01]  /*4100*/  FADD R78, R75, R78 ;  /* 0x0000004e4b4e7221 */ /* 0x002fe20000000000 */
[----:B------:R-:W1:Y:S04]  /*4110*/  LDSM.16.M88.4 R60, [R2+UR8+0x4880] ;  /* 0x00488008023c783b */ /* 0x000e680008000200 */
[----:B------:R-:W3:Y:S01]  /*4120*/  MUFU.EX2 R82, R82 ;  /* 0x0000005200527308 */ /* 0x000ee20000000800 */
[----:B------:R-:W-:Y:S01]  /*4130*/  FADD R72, R66, R72 ;  /* 0x0000004842487221 */ /* 0x000fe20000000000 */
[--C-:B------:R-:W-:Y:S01]  /*4140*/  FADD R83, R83, -R6.reuse ;  /* 0x8000000653537221 */ /* 0x100fe20000000000 */
[--C-:B------:R-:W-:Y:S01]  /*4150*/  FADD R84, R84, -R6.reuse ;  /* 0x8000000654547221 */ /* 0x100fe20000000000 */
[--C-:B------:R-:W-:Y:S01]  /*4160*/  FADD R88, R88, -R6.reuse ;  /* 0x8000000658587221 */ /* 0x100fe20000000000 */
[--C-:B------:R-:W-:Y:S01]  /*4170*/  FADD R123, R123, -R7.reuse ;  /* 0x800000077b7b7221 */ /* 0x100fe20000000000 */
[----:B------:R-:W-:Y:S01]  /*4180*/  FADD R89, R89, -R6 ;  /* 0x8000000659597221 */ /* 0x000fe20000000000 */
[----:B------:R-:W-:Y:S01]  /*4190*/  FADD R112, R112, -R7 ;  /* 0x8000000770707221 */ /* 0x000fe20000000000 */
[----:B------:R0:W4:Y:S01]  /*41a0*/  MUFU.EX2 R22, R32 ;  /* 0x0000002000167308 */ /* 0x0001220000000800 */
[----:B------:R-:W-:Y:S01]  /*41b0*/  FADD R67, R67, R72 ;  /* 0x0000004843437221 */ /* 0x000fe20000000000 */
[----:B------:R-:W-:Y:S06]  /*41c0*/  LDSM.16.M88.4 R52, [R2+UR8+0x4080] ;  /* 0x004080080234783b */ /* 0x000fec0008000200 */
[----:B------:R-:W5:Y:S01]  /*41d0*/  MUFU.EX2 R69, R121 ;  /* 0x0000007900457308 */ /* 0x000f620000000800 */
[C---:B0-----:R-:W-:Y:S01]  /*41e0*/  F2FP.BF16.F32.PACK_AB R32, R79.reuse, R75 ;  /* 0x0000004b4f20723e */ /* 0x041fe200000010ff */
[----:B------:R-:W-:Y:S01]  /*41f0*/  FADD R79, R79, R78 ;  /* 0x0000004e4f4f7221 */ /* 0x000fe20000000000 */
[----:B--2---:R-:W-:-:S03]  /*4200*/  F2FP.BF16.F32.PACK_AB R33, R9, R8 ;  /* 0x000000080921723e */ /* 0x004fc600000010ff */
[----:B------:R-:W-:Y:S01]  /*4210*/  FADD R79, R76, R79 ;  /* 0x0000004f4c4f7221 */ /* 0x000fe20000000000 */
[----:B------:R-:W-:-:S03]  /*4220*/  FADD R8, R8, R67 ;  /* 0x0000004308087221 */ /* 0x000fc60000000000 */
[----:B---3--:R-:W-:Y:S01]  /*4230*/  FADD R79, R82, R79 ;  /* 0x0000004f524f7221 */ /* 0x008fe20000000000 */
[----:B------:R-:W-:-:S03]  /*4240*/  FADD R9, R9, R8 ;  /* 0x0000000809097221 */ /* 0x000fc60000000000 */
[----:B----4-:R-:W-:Y:S01]  /*4250*/  FADD R8, R22, R79 ;  /* 0x0000004f16087221 */ /* 0x010fe20000000000 */
[C---:B------:R-:W-:Y:S08]  /*4260*/  HMMA.16816.F32.BF16 R28, R48.reuse, R26, R28 ;  /* 0x0000001a301c723c */ /* 0x040ff0000004181c */
[C---:B------:R-:W-:Y:S08]  /*4270*/  HMMA.16816.F32.BF16 R40, R48.reuse, R34, R40 ;  /* 0x000000223028723c */ /* 0x040ff00000041828 */
[----:B------:R-:W-:Y:S01]  /*4280*/  HMMA.16816.F32.BF16 R44, R48, R38, R44 ;  /* 0x00000026302c723c */ /* 0x000fe2000004182c */
[C---:B-----5:R-:W-:Y:S01]  /*4290*/  FADD R49, R69.reuse, R8 ;  /* 0x0000000845317221 */ /* 0x060fe20000000000 */
[----:B------:R-:W-:Y:S01]  /*42a0*/  F2FP.BF16.F32.PACK_AB R8, R69, R22 ;  /* 0x000000164508723e */ /* 0x000fe200000010ff */
[----:B------:R-:W-:Y:S01]  /*42b0*/  FMUL R10, R83, 1.4426950216293334961 ;  /* 0x3fb8aa3b530a7820 */ /* 0x000fe20000400000 */
[----:B------:R-:W2:Y:S01]  /*42c0*/  LDL.LU R69, [R1] ;  /* 0x0000000001457983 */ /* 0x000ea20000300800 */
[----:B------:R-:W-:-:S03]  /*42d0*/  FMUL R11, R84, 1.4426950216293334961 ;  /* 0x3fb8aa3b540b7820 */ /* 0x000fc60000400000 */
[----:B------:R-:W0:Y:S01]  /*42e0*/  LDSM.16.M88.4 R24, [R2+UR8+0x5080] ;  /* 0x005080080218783b */ /* 0x000e220008000200 */
[----:B------:R-:W-:Y:S03]  /*42f0*/  MUFU.EX2 R10, R10 ;  /* 0x0000000a000a7308 */ /* 0x000fe60000000800 */
[----:B------:R-:W3:Y:S05]  /*4300*/  LDSM.16.M88.4 R36, [R2+UR8+0x5880] ;  /* 0x005880080224783b */ /* 0x000eea0008000200 */
[----:B------:R-:W4:Y:S01]  /*4310*/  MUFU.EX2 R11, R11 ;  /* 0x0000000b000b7308 */ /* 0x000f220000000800 */
[----:B------:R-:W-:Y:S01]  /*4320*/  FMUL R12, R88, 1.4426950216293334961 ;  /* 0x3fb8aa3b580c7820 */ /* 0x000fe20000400000 */
[----:B------:R-:W-:Y:S01]  /*4330*/  FMUL R68, R123, 1.4426950216293334961 ;  /* 0x3fb8aa3b7b447820 */ /* 0x000fe20000400000 */
[----:B------:R-:W-:Y:S01]  /*4340*/  FADD R23, R124, -R7 ;  /* 0x800000077c177221 */ /* 0x000fe20000000000 */
[----:B------:R-:W-:-:S03]  /*4350*/  FMUL R13, R89, 1.4426950216293334961 ;  /* 0x3fb8aa3b590d7820 */ /* 0x000fc60000400000 */
[----:B------:R-:W-:Y:S01]  /*4360*/  FMUL R23, R23, 1.4426950216293334961 ;  /* 0x3fb8aa3b17177820 */ /* 0x000fe20000400000 */
[----:B------:R-:W5:Y:S01]  /*4370*/  MUFU.EX2 R12, R12 ;  /* 0x0000000c000c7308 */ /* 0x000f620000000800 */
[----:B------:R-:W-:Y:S01]  /*4380*/  F2FP.BF16.F32.PACK_AB R34, R82, R76 ;  /* 0x0000004c5222723e */ /* 0x000fe200000010ff */
[----:B------:R-:W-:Y:S01]  /*4390*/  FADD R107, R107, -R7 ;  /* 0x800000076b6b7221 */ /* 0x000fe20000000000 */
[----:B------:R-:W-:-:S05]  /*43a0*/  FMUL R112, R112, 1.4426950216293334961 ;  /* 0x3fb8aa3b70707820 */ /* 0x000fca0000400000 */
[----:B------:R-:W0:Y:S01]  /*43b0*/  MUFU.EX2 R68, R68 ;  /* 0x0000004400447308 */ /* 0x000e220000000800 */
[----:B----4-:R-:W-:Y:S01]  /*43c0*/  F2FP.BF16.F32.PACK_AB R35, R11, R10 ;  /* 0x0000000a0b23723e */ /* 0x010fe200000010ff */
[----:B------:R-:W-:Y:S01]  /*43d0*/  FADD R104, R104, -R6 ;  /* 0x8000000668687221 */ /* 0x000fe20000000000 */
[----:B------:R-:W-:Y:S01]  /*43e0*/  FMUL R66, R107, 1.4426950216293334961 ;  /* 0x3fb8aa3b6b427820 */ /* 0x000fe20000400000 */
[----:B------:R-:W-:-:S04]  /*43f0*/  FADD R114, R114, -R7 ;  /* 0x8000000772727221 */ /* 0x000fc80000000000 */
[----:B------:R-:W4:Y:S01]  /*4400*/  MUFU.EX2 R13, R13 ;  /* 0x0000000d000d7308 */ /* 0x000f220000000800 */
[----:B------:R-:W-:Y:S01]  /*4410*/  FADD R10, R10, R9 ;  /* 0x000000090a0a7221 */ /* 0x000fe20000000000 */
[----:B------:R-:W-:-:S06]  /*4420*/  FADD R105, R105, -R6 ;  /* 0x8000000669697221 */ /* 0x000fcc0000000000 */
[----:B------:R-:W0:Y:S01]  /*4430*/  MUFU.EX2 R48, R23 ;  /* 0x0000001700307308 */ /* 0x000e220000000800 */
[----:B------:R-:W-:Y:S01]  /*4440*/  FMUL R14, R104, 1.4426950216293334961 ;  /* 0x3fb8aa3b680e7820 */ /* 0x000fe20000400000 */
[----:B-1----:R-:W-:Y:S01]  /*4450*/  HMMA.16816.F32.BF16 R28, R32, R60, R28 ;  /* 0x0000003c201c723c */ /* 0x002fe2000004181c */
[----:B------:R-:W-:Y:S01]  /*4460*/  FMUL R60, R114, 1.4426950216293334961 ;  /* 0x3fb8aa3b723c7820 */ /* 0x000fe20000400000 */
[----:B------:R-:W-:-:S04]  /*4470*/  FADD R11, R11, R10 ;  /* 0x0000000a0b0b7221 */ /* 0x000fc80000000000 */
[----:B------:R-:W1:Y:S01]  /*4480*/  MUFU.EX2 R23, R112 ;  /* 0x0000007000177308 */ /* 0x000e620000000800 */
[----:B------:R-:W-:Y:S01]  /*4490*/  FMUL R15, R105, 1.4426950216293334961 ;  /* 0x3fb8aa3b690f7820 */ /* 0x000fe20000400000 */
[--C-:B------:R-:W-:Y:S01]  /*44a0*/  FADD R117, R117, -R7.reuse ;  /* 0x8000000775757221 */ /* 0x100fe20000000000 */
[----:B------:R-:W-:Y:S01]  /*44b0*/  FADD R116, R116, -R7 ;  /* 0x8000000774747221 */ /* 0x000fe20000000000 */
[----:B-----5:R-:W-:-:S04]  /*44c0*/  FADD R10, R12, R11 ;  /* 0x0000000b0c0a7221 */ /* 0x020fc80000000000 */
[----:B------:R-:W5:Y:S01]  /*44d0*/  MUFU.EX2 R66, R66 ;  /* 0x0000004200427308 */ /* 0x000f620000000800 */
[----:B------:R-:W-:Y:S01]  /*44e0*/  FMUL R117, R117, 1.4426950216293334961 ;  /* 0x3fb8aa3b75757820 */ /* 0x000fe20000400000 */
[----:B0-----:R-:W-:Y:S01]  /*44f0*/  FADD R49, R68, R49 ;  /* 0x0000003144317221 */ /* 0x001fe20000000000 */
[----:B------:R-:W-:Y:S01]  /*4500*/  FMUL R22, R116, 1.4426950216293334961 ;  /* 0x3fb8aa3b74167820 */ /* 0x000fe20000400000 */
[----:B------:R-:W-:-:S04]  /*4510*/  FADD R115, R115, -R7 ;  /* 0x8000000773737221 */ /* 0x000fc80000000000 */
[----:B------:R-:W0:Y:S01]  /*4520*/  MUFU.EX2 R14, R14 ;  /* 0x0000000e000e7308 */ /* 0x000e220000000800 */
[----:B------:R-:W-:Y:S01]  /*4530*/  HMMA.16816.F32.BF16 R40, R32, R24, R40 ;  /* 0x000000182028723c */ /* 0x000fe20000041828 */
[----:B----4-:R-:W-:Y:S01]  /*4540*/  FADD R11, R13, R10 ;  /* 0x0000000a0d0b7221 */ /* 0x010fe20000000000 */
[----:B------:R-:W-:-:S05]  /*4550*/  F2FP.BF16.F32.PACK_AB R10, R48, R68 ;  /* 0x00000044300a723e */ /* 0x000fca00000010ff */
[----:B------:R-:W4:Y:S01]  /*4560*/  MUFU.EX2 R60, R60 ;  /* 0x0000003c003c7308 */ /* 0x000f220000000800 */
[----:B------:R-:W-:Y:S01]  /*4570*/  FADD R48, R48, R49 ;  /* 0x0000003130307221 */ /* 0x000fe20000000000 */
[----:B------:R-:W-:Y:S01]  /*4580*/  FMUL R25, R115, 1.4426950216293334961 ;  /* 0x3fb8aa3b73197820 */ /* 0x000fe20000400000 */
[----:B------:R-:W-:-:S05]  /*4590*/  FADD R120, R120, -R7 ;  /* 0x8000000778787221 */ /* 0x000fca0000000000 */
[----:B------:R-:W0:Y:S01]  /*45a0*/  MUFU.EX2 R15, R15 ;  /* 0x0000000f000f7308 */ /* 0x000e220000000800 */
[----:B------:R-:W-:Y:S01]  /*45b0*/  F2FP.BF16.F32.PACK_AB R9, R13, R12 ;  /* 0x0000000c0d09723e */ /* 0x000fe200000010ff */
[----:B---3--:R-:W-:Y:S01]  /*45c0*/  HMMA.16816.F32.BF16 R44, R32, R36, R44 ;  /* 0x00000024202c723c */ /* 0x008fe2000004182c */
[----:B-1----:R-:W-:-:S05]  /*45d0*/  FADD R13, R23, R48 ;  /* 0x00000030170d7221 */ /* 0x002fca0000000000 */
[----:B------:R-:W1:Y:S01]  /*45e0*/  MUFU.EX2 R24, R117 ;  /* 0x0000007500187308 */ /* 0x000e620000000800 */
[----:B------:R-:W-:Y:S01]  /*45f0*/  FMUL R36, R120, 1.4426950216293334961 ;  /* 0x3fb8aa3b78247820 */ /* 0x000fe20000400000 */
[----:B------:R-:W-:-:S06]  /*4600*/  FADD R119, R119, -R7 ;  /* 0x8000000777777221 */ /* 0x000fcc0000000000 */
[----:B------:R-:W3:Y:S01]  /*4610*/  MUFU.EX2 R16, R16 ;  /* 0x0000001000107308 */ /* 0x000ee20000000800 */
[----:B-----5:R-:W-:Y:S01]  /*4620*/  FADD R13, R66, R13 ;  /* 0x0000000d420d7221 */ /* 0x020fe20000000000 */
[----:B------:R-:W-:-:S06]  /*4630*/  FMUL R37, R119, 1.4426950216293334961 ;  /* 0x3fb8aa3b77257820 */ /* 0x000fcc0000400000 */
[----:B------:R-:W5:Y:S01]  /*4640*/  MUFU.EX2 R22, R22 ;  /* 0x0000001600167308 */ /* 0x000f620000000800 */
[----:B0-----:R-:W-:Y:S01]  /*4650*/  FADD R12, R14, R11 ;  /* 0x0000000b0e0c7221 */ /* 0x001fe20000000000 */
[----:B----4-:R-:W-:-:S06]  /*4660*/  FADD R13, R60, R13 ;  /* 0x0000000d3c0d7221 */ /* 0x010fcc0000000000 */
[----:B------:R-:W0:Y:S01]  /*4670*/  MUFU.EX2 R17, R17 ;  /* 0x0000001100117308 */ /* 0x000e220000000800 */
[----:B------:R-:W-:-:S07]  /*4680*/  FADD R87, R87, -R6 ;  /* 0x8000000657577221 */ /* 0x000fce0000000000 */
[----:B------:R-:W4:Y:S01]  /*4690*/  MUFU.EX2 R25, R25 ;  /* 0x0000001900197308 */ /* 0x000f220000000800 */
[C---:B------:R-:W-:Y:S01]  /*46a0*/  F2FP.BF16.F32.PACK_AB R11, R15.reuse, R14 ;  /* 0x0000000e0f0b723e */ /* 0x040fe200000010ff */
[----:B------:R-:W-:-:S06]  /*46b0*/  FADD R15, R15, R12 ;  /* 0x0000000c0f0f7221 */ /* 0x000fcc0000000000 */
[----:B------:R-:W0:Y:S01]  /*46c0*/  MUFU.EX2 R18, R18 ;  /* 0x0000001200127308 */ /* 0x000e220000000800 */
[----:B-1----:R-:W-:Y:S01]  /*46d0*/  FADD R13, R24, R13 ;  /* 0x0000000d180d7221 */ /* 0x002fe20000000000 */
[----:B------:R-:W-:-:S06]  /*46e0*/  FMUL R21, R87, 1.4426950216293334961 ;  /* 0x3fb8aa3b57157820 */ /* 0x000fcc0000400000 */
[----:B------:R-:W-:Y:S01]  /*46f0*/  MUFU.EX2 R19, R19 ;  /* 0x0000001300137308 */ /* 0x000fe20000000800 */
[----:B------:R-:W-:Y:S01]  /*4700*/  HMMA.16816.F32.BF16 R56, R32, R52, R56 ;  /* 0x000000342038723c */ /* 0x000fe20000041838 */
[--C-:B------:R-:W-:Y:S01]  /*4710*/  FADD R86, R86, -R6.reuse ;  /* 0x8000000656567221 */ /* 0x100fe20000000000 */
[----:B------:R-:W-:Y:S01]  /*4720*/  FADD R85, R85, -R6 ;  /* 0x8000000655557221 */ /* 0x000fe20000000000 */
[----:B------:R-:W-:Y:S04]  /*4730*/  LDSM.16.M88.4 R48, [R95+UR8+0x4080] ;  /* 0x004080085f30783b */ /* 0x000fe80008000200 */
[----:B------:R-:W1:Y:S01]  /*4740*/  MUFU.EX2 R36, R36 ;  /* 0x0000002400247308 */ /* 0x000e620000000800 */
[----:B---3--:R-:W-:Y:S01]  /*4750*/  FADD R12, R16, R15 ;  /* 0x0000000f100c7221 */ /* 0x008fe20000000000 */
[----:B-----5:R-:W-:-:S06]  /*4760*/  FADD R68, R22, R13 ;  /* 0x0000000d16447221 */ /* 0x020fcc0000000000 */
[----:B------:R-:W3:Y:S01]  /*4770*/  MUFU.EX2 R37, R37 ;  /* 0x0000002500257308 */ /* 0x000ee20000000800 */
[----:B0-----:R-:W-:Y:S01]  /*4780*/  FADD R15, R17, R12 ;  /* 0x0000000c110f7221 */ /* 0x001fe20000000000 */
[----:B----4-:R-:W-:-:S06]  /*4790*/  FADD R61, R25, R68 ;  /* 0x00000044193d7221 */ /* 0x010fcc0000000000 */
[----:B------:R-:W0:Y:S01]  /*47a0*/  MUFU.EX2 R20, R20 ;  /* 0x0000001400147308 */ /* 0x000e220000000800 */
[----:B------:R-:W-:Y:S01]  /*47b0*/  FADD R12, R18, R15 ;  /* 0x0000000f120c7221 */ /* 0x000fe20000000000 */
[----:B------:R-:W-:Y:S01]  /*47c0*/  HMMA.16816.F32.BF16 R28, R8, R62, R28 ;  /* 0x0000003e081c723c */ /* 0x000fe2000004181c */
[----:B-1----:R-:W-:-:S05]  /*47d0*/  FADD R62, R36, R61 ;  /* 0x0000003d243e7221 */ /* 0x002fca0000000000 */
[----:B------:R-:W1:Y:S01]  /*47e0*/  MUFU.EX2 R21, R21 ;  /* 0x0000001500157308 */ /* 0x000e620000000800 */
[----:B------:R-:W-:Y:S01]  /*47f0*/  FMUL R64, R86, 1.4426950216293334961 ;  /* 0x3fb8aa3b56407820 */ /* 0x000fe20000400000 */
[----:B------:R-:W-:Y:S01]  /*4800*/  FADD R15, R19, R12 ;  /* 0x0000000c130f7221 */ /* 0x000fe20000000000 */
[----:B---3--:R-:W-:Y:S01]  /*4810*/  FADD R62, R37, R62 ;  /* 0x0000003e253e7221 */ /* 0x008fe20000000000 */
[----:B------:R-:W-:Y:S01]  /*4820*/  FMUL R65, R85, 1.4426950216293334961 ;  /* 0x3fb8aa3b55417820 */ /* 0x000fe20000400000 */
[C---:B------:R-:W-:Y:S01]  /*4830*/  HMMA.16816.F32.BF16 R40, R8.reuse, R26, R40 ;  /* 0x0000001a0828723c */ /* 0x040fe20000041828 */
[----:B------:R-:W-:Y:S02]  /*4840*/  LDSM.16.M88.4 R32, [R95+UR8+0x5080] ;  /* 0x005080085f20783b */ /* 0x000fe40008000200 */
[----:B------:R-:W3:Y:S01]  /*4850*/  MUFU.EX2 R64, R64 ;  /* 0x0000004000407308 */ /* 0x000ee20000000800 */
[----:B0-----:R-:W-:Y:S01]  /*4860*/  FADD R12, R20, R15 ;  /* 0x0000000f140c7221 */ /* 0x001fe20000000000 */
[----:B------:R-:W0:Y:S03]  /*4870*/  SHFL.BFLY PT, R27, R62, 0x2, 0x1f ;  /* 0x0c401f003e1b7f89 */ /* 0x000e2600000e0000 */
[----:B------:R-:W-:Y:S01]  /*4880*/  HMMA.16816.F32.BF16 R56, R8, R54, R56 ;  /* 0x000000360838723c */ /* 0x000fe20000041838 */
[----:B------:R-:W4:Y:S02]  /*4890*/  LDSM.16.M88.4 R52, [R95+UR8+0x4880] ;  /* 0x004880085f34783b */ /* 0x000f240008000200 */
[----:B------:R-:W5:Y:S01]  /*48a0*/  MUFU.EX2 R65, R65 ;  /* 0x0000004100417308 */ /* 0x000f620000000800 */
[----:B-1----:R-:W-:-:S02]  /*48b0*/  FADD R67, R21, R12 ;  /* 0x0000000c15437221 */ /* 0x002fc40000000000 */
[----:B------:R-:W-:Y:S02]  /*48c0*/  LDSM.16.M88.4 R12, [R95+UR8+0x5880] ;  /* 0x005880085f0c783b */ /* 0x000fe40008000200 */
[----:B---3--:R-:W-:Y:S01]  /*48d0*/  FADD R68, R64, R67 ;  /* 0x0000004340447221 */ /* 0x008fe20000000000 */
[----:B------:R-:W-:Y:S03]  /*48e0*/  HMMA.16816.F32.BF16 R44, R8, R38, R44 ;  /* 0x00000026082c723c */ /* 0x000fe6000004182c */
[----:B-----5:R-:W-:Y:S01]  /*48f0*/  FADD R61, R65, R68 ;  /* 0x00000044413d7221 */ /* 0x020fe20000000000 */
[----:B0-----:R-:W-:-:S04]  /*4900*/  FADD R27, R62, R27 ;  /* 0x0000001b3e1b7221 */ /* 0x001fc80000000000 */
[----:B------:R-:W0:Y:S01]  /*4910*/  SHFL.BFLY PT, R26, R61, 0x2, 0x1f ;  /* 0x0c401f003d1a7f89 */ /* 0x000e2200000e0000 */
[----:B------:R-:W-:-:S03]  /*4920*/  F2FP.BF16.F32.PACK_AB R10, R24, R60 ;  /* 0x0000003c180a723e */ /* 0x000fc600000010ff */
[----:B------:R-:W1:Y:S01]  /*4930*/  SHFL.BFLY PT, R24, R27, 0x1, 0x1f ;  /* 0x0c201f001b187f89 */ /* 0x000e6200000e0000 */
[----:B------:R-:W-:Y:S02]  /*4940*/  F2FP.BF16.F32.PACK_AB R8, R66, R23 ;  /* 0x000000174208723e */ /* 0x000fe400000010ff */
[----:B------:R-:W-:Y:S02]  /*4950*/  F2FP.BF16.F32.PACK_AB R9, R17, R16 ;  /* 0x000000101109723e */ /* 0x000fe400000010ff */
[----:B------:R-:W-:-:S07]  /*4960*/  F2FP.BF16.F32.PACK_AB R11, R19, R18 ;  /* 0x00000012130b723e */ /* 0x000fce00000010ff */
[C---:B------:R-:W-:Y:S08]  /*4970*/  HMMA.16816.F32.BF16 R56, R8.reuse, R48, R56 ;  /* 0x000000300838723c */ /* 0x040ff00000041838 */
[----:B----4-:R-:W-:Y:S01]  /*4980*/  HMMA.16816.F32.BF16 R28, R8, R52, R28 ;  /* 0x00000034081c723c */ /* 0x010fe2000004181c */
[----:B0-----:R-:W-:-:S07]  /*4990*/  FADD R26, R61, R26 ;  /* 0x0000001a3d1a7221 */ /* 0x001fce0000000000 */
[C---:B------:R-:W-:Y:S08]  /*49a0*/  HMMA.16816.F32.BF16 R40, R8.reuse, R32, R40 ;  /* 0x000000200828723c */ /* 0x040ff00000041828 */
[----:B------:R-:W-:Y:S01]  /*49b0*/  HMMA.16816.F32.BF16 R44, R8, R12, R44 ;  /* 0x0000000c082c723c */ /* 0x000fe2000004182c */
[----:B------:R-:W0:Y:S01]  /*49c0*/  SHFL.BFLY PT, R33, R26, 0x1, 0x1f ;  /* 0x0c201f001a217f89 */ /* 0x000e2200000e0000 */
[----:B-1----:R-:W-:Y:S01]  /*49d0*/  FADD R27, R27, R24 ;  /* 0x000000181b1b7221 */ /* 0x002fe20000000000 */
[----:B------:R-:W-:-:S02]  /*49e0*/  F2FP.BF16.F32.PACK_AB R8, R25, R22 ;  /* 0x000000161908723e */ /* 0x000fc400000010ff */
[----:B------:R-:W-:Y:S02]  /*49f0*/  F2FP.BF16.F32.PACK_AB R9, R21, R20 ;  /* 0x000000141509723e */ /* 0x000fe400000010ff */
[----:B------:R-:W-:Y:S02]  /*4a00*/  F2FP.BF16.F32.PACK_AB R10, R37, R36 ;  /* 0x00000024250a723e */ /* 0x000fe400000010ff */
[----:B------:R-:W-:Y:S01]  /*4a10*/  F2FP.BF16.F32.PACK_AB R11, R65, R64 ;  /* 0x00000040410b723e */ /* 0x000fe200000010ff */
[----:B------:R-:W-:-:S04]  /*4a20*/  UIADD3 UR6, UP0, UPT, UR6, 0x80, URZ ;  /* 0x0000008006067890 */ /* 0x000fc8000ff1e0ff */
[----:B------:R-:W-:Y:S02]  /*4a30*/  UIADD3.X UR7, UPT, UPT, URZ, UR7, URZ, UP0, !UPT ;  /* 0x00000007ff077290 */ /* 0x000fe400087fe4ff */
[----:B------:R-:W-:Y:S01]  /*4a40*/  HMMA.16816.F32.BF16 R48, R8, R50, R56 ;  /* 0x000000320830723c */ /* 0x000fe20000041838 */
[----:B------:R-:W-:-:S07]  /*4a50*/  UISETP.GE.U32.AND UP0, UPT, UR6, UR16, UPT ;  /* 0x000000100600728c */ /* 0x000fce000bf06070 */
[----:B------:R-:W-:Y:S01]  /*4a60*/  HMMA.16816.F32.BF16 R20, R8, R54, R28 ;  /* 0x000000360814723c */ /* 0x000fe2000004181c */
[----:B------:R-:W-:-:S07]  /*4a70*/  UISETP.GE.U32.AND.EX UP0, UPT, UR7, URZ, UPT, UP0 ;  /* 0x000000ff0700728c */ /* 0x000fce000bf06100 */
[C---:B------:R-:W-:Y:S08]  /*4a80*/  HMMA.16816.F32.BF16 R16, R8.reuse, R34, R40 ;  /* 0x000000220810723c */ /* 0x040ff00000041828 */
[----:B------:R-:W-:Y:S01]  /*4a90*/  HMMA.16816.F32.BF16 R12, R8, R14, R44 ;  /* 0x0000000e080c723c */ /* 0x000fe2000004182c */
[----:B--2---:R-:W-:-:S05]  /*4aa0*/  FFMA R69, R92, R69, R27 ;  /* 0x000000455c457223 */ /* 0x004fca000000001b */
[----:B------:R1:W-:Y:S01]  /*4ab0*/  STL [R1], R69 ;  /* 0x0000004501007387 */ /* 0x0003e20000100800 */
[----:B0-----:R-:W-:Y:S01]  /*4ac0*/  FADD R33, R26, R33 ;  /* 0x000000211a217221 */ /* 0x001fe20000000000 */
[----:B------:R-:W-:-:S03]  /*4ad0*/  IMAD.MOV.U32 R92, RZ, RZ, R7 ;  /* 0x000000ffff5c7224 */ /* 0x000fc600078e0007 */
[----:B------:R-:W-:Y:S01]  /*4ae0*/  FFMA R125, R94, R125, R33 ;  /* 0x0000007d5e7d7223 */ /* 0x000fe20000000021 */
[----:B------:R-:W-:Y:S01]  /*4af0*/  IMAD.MOV.U32 R94, RZ, RZ, R6 ;  /* 0x000000ffff5e7224 */ /* 0x000fe200078e0006 */
[----:B------:R-:W-:Y:S02]  /*4b00*/  ULEA UR5, UR13, UR5, 0x7 ;  /* 0x000000050d057291 */ /* 0x000fe4000f8e38ff */
[----:B------:R-:W-:Y:S01]  /*4b10*/  ULEA UR4, UR11, UR4, 0x7 ;  /* 0x000000040b047291 */ /* 0x000fe2000f8e38ff */
[----:B-1----:R-:W-:Y:S11]  /*4b20*/  BRA.U !UP0, `(.L_x_1) ;  /* 0xffffffc5088c7547 */ /* 0x002ff6000b83ffff */
[----:B------:R-:W-:Y:S02]  /*4b30*/  IMAD.MOV.U32 R0, RZ, RZ, R7 ;  /* 0x000000ffff007224 */ /* 0x000fe400078e0007 */
[----:B------:R-:W-:-:S07]  /*4b40*/  IMAD.MOV.U32 R2, RZ, RZ, R6 ;  /* 0x000000ffff027224 */ /* 0x000fce00078e0006 */
.L_x_0:
[----:B------:R-:W2:Y:S01]  /*4b50*/  LDL.LU R4, [R1] ;  /* 0x0000000001047983 */ /* 0x000ea20000300800 */
[----:B------:R-:W0:Y:S01]  /*4b60*/  S2UR UR5, SR_CgaCtaId ;  /* 0x00000000000579c3 */ /* 0x000e220000008800 */
[----:B------:R-:W-:Y:S01]  /*4b70*/  UMOV UR4, 0x400 ;  /* 0x0000040000047882 */ /* 0x000fe20000000000 */
[----:B------:R-:W-:Y:S01]  /*4b80*/  IMAD.MOV.U32 R29, RZ, RZ, R21 ;  /* 0x000000ffff1d7224 */ /* 0x000fe200078e0015 */
[----:B------:R-:W1:Y:S01]  /*4b90*/  S2R R3, SR_TID.X ;  /* 0x0000000000037919 */ /* 0x000e620000002100 */
[C---:B------:R-:W-:Y:S01]  /*4ba0*/  FSETP.GEU.AND P3, PT, R125.reuse, 1.175494350822287508e-38, PT ;  /* 0x008000007d00780b */ /* 0x040fe20003f6e000 */
[----:B------:R-:W-:Y:S01]  /*4bb0*/  IMAD.MOV.U32 R28, RZ, RZ, R18 ;  /* 0x000000ffff1c7224 */ /* 0x000fe200078e0012 */
[C---:B------:R-:W-:Y:S01]  /*4bc0*/  FSETP.GT.AND P0, PT, |R125|.reuse, 8.50705917302346158658e+37, PT ;  /* 0x7e8000007d00780b */ /* 0x040fe20003f04200 */
[----:B------:R-:W-:Y:S01]  /*4bd0*/  IMAD.MOV.U32 R33, RZ, RZ, R20 ;  /* 0x000000ffff217224 */ /* 0x000fe200078e0014 */
[----:B------:R-:W-:Y:S01]  /*4be0*/  FSETP.GEU.AND P4, PT, |R125|, 1.175494350822287508e-38, PT ;  /* 0x008000007d00780b */ /* 0x000fe20003f8e200 */
[----:B------:R-:W-:Y:S01]  /*4bf0*/  IMAD.MOV.U32 R30, RZ, RZ, R22 ;  /* 0x000000ffff1e7224 */ /* 0x000fe200078e0016 */
[----:B------:R-:W3:Y:S01]  /*4c00*/  S2R R37, SR_CTAID.X ;  /* 0x0000000000257919 */ /* 0x000ee20000002500 */
[----:B------:R-:W-:-:S02]  /*4c10*/  IMAD.MOV.U32 R20, RZ, RZ, R23 ;  /* 0x000000ffff147224 */ /* 0x000fc400078e0017 */
[----:B------:R-:W-:Y:S01]  /*4c20*/  IMAD.MOV.U32 R23, RZ, RZ, R13 ;  /* 0x000000ffff177224 */ /* 0x000fe200078e000d */
[----:B------:R-:W3:Y:S01]  /*4c30*/  S2R R36, SR_TID.X ;  /* 0x0000000000247919 */ /* 0x000ee20000002100 */
[----:B------:R-:W-:Y:S02]  /*4c40*/  IMAD.MOV.U32 R24, RZ, RZ, R14 ;  /* 0x000000ffff187224 */ /* 0x000fe400078e000e */
[----:B------:R-:W-:Y:S02]  /*4c50*/  IMAD.MOV.U32 R22, RZ, RZ, R15 ;  /* 0x000000ffff167224 */ /* 0x000fe400078e000f */
[----:B------:R-:W-:Y:S02]  /*4c60*/  IMAD.MOV.U32 R25, RZ, RZ, R12 ;  /* 0x000000ffff197224 */ /* 0x000fe400078e000c */
[----:B------:R-:W-:Y:S01]  /*4c70*/  @P0 FMUL R20, R20, 0.25 ;  /* 0x3e80000014140820 */ /* 0x000fe20000400000 */
[----:B------:R-:W-:Y:S01]  /*4c80*/  @P0 FMUL R30, R30, 0.25 ;  /* 0x3e8000001e1e0820 */ /* 0x000fe20000400000 */
[----:B------:R-:W-:Y:S01]  /*4c90*/  @P0 FMUL R51, R51, 0.25 ;  /* 0x3e80000033330820 */ /* 0x000fe20000400000 */
[----:B------:R-:W-:Y:S01]  /*4ca0*/  @P0 FMUL R50, R50, 0.25 ;  /* 0x3e80000032320820 */ /* 0x000fe20000400000 */
[----:B0-----:R-:W-:Y:S01]  /*4cb0*/  ULEA UR6, UR5, UR4, 0x18 ;  /* 0x0000000405067291 */ /* 0x001fe2000f8ec0ff */
[----:B------:R-:W-:Y:S01]  /*4cc0*/  @!P4 FMUL R20, R20, 16777216 ;  /* 0x4b8000001414c820 */ /* 0x000fe20000400000 */
[----:B------:R-:W-:Y:S01]  /*4cd0*/  @!P4 FMUL R30, R30, 16777216 ;  /* 0x4b8000001e1ec820 */ /* 0x000fe20000400000 */
[----:B------:R-:W-:Y:S01]  /*4ce0*/  @!P4 FMUL R51, R51, 16777216 ;  /* 0x4b8000003333c820 */ /* 0x000fe20000400000 */
[----:B------:R-:W-:Y:S01]  /*4cf0*/  @!P4 FMUL R50, R50, 16777216 ;  /* 0x4b8000003232c820 */ /* 0x000fe20000400000 */
[----:B------:R-:W-:Y:S01]  /*4d00*/  IMAD.MOV.U32 R31, RZ, RZ, R16 ;  /* 0x000000ffff1f7224 */ /* 0x000fe200078e0010 */
[----:B------:R-:W0:Y:S01]  /*4d10*/  LDCU.64 UR4, c[0x0][0x3e0] ;  /* 0x00007c00ff0477ac */ /* 0x000e220008000a00 */
[----:B------:R-:W-:-:S02]  /*4d20*/  IMAD.MOV.U32 R27, RZ, RZ, R17 ;  /* 0x000000ffff1b7224 */ /* 0x000fc400078e0011 */
[----:B------:R-:W-:Y:S01]  /*4d30*/  @P0 FMUL R22, R22, 0.25 ;  /* 0x3e80000016160820 */ /* 0x000fe20000400000 */
[----:B------:R-:W-:Y:S02]  /*4d40*/  IMAD.MOV.U32 R26, RZ, RZ, R19 ;  /* 0x000000ffff1a7224 */ /* 0x000fe400078e0013 */
[----:B------:R-:W-:Y:S01]  /*4d50*/  @P0 FMUL R24, R24, 0.25 ;  /* 0x3e80000018180820 */ /* 0x000fe20000400000 */
[C---:B-1----:R-:W-:Y:S01]  /*4d60*/  LOP3.LUT R10, R3.reuse, 0x7, RZ, 0xc0, !PT ;  /* 0x00000007030a7812 */ /* 0x042fe200078ec0ff */
[C---:B------:R-:W-:Y:S01]  /*4d70*/  IMAD.SHL.U32 R5, R3.reuse, 0x8, RZ ;  /* 0x0000000803057824 */ /* 0x040fe200078e00ff */
[----:B------:R-:W-:Y:S01]  /*4d80*/  LOP3.LUT R8, R3, 0x8, RZ, 0xc0, !PT ;  /* 0x0000000803087812 */ /* 0x000fe200078ec0ff */
[----:B------:R-:W-:Y:S01]  /*4d90*/  @P0 FMUL R26, R26, 0.25 ;  /* 0x3e8000001a1a0820 */ /* 0x000fe20000400000 */
[----:B------:R-:W-:Y:S01]  /*4da0*/  LEA R7, R10, UR6, 0x4 ;  /* 0x000000060a077c11 */ /* 0x000fe2000f8e20ff */
[----:B------:R-:W-:Y:S01]  /*4db0*/  @P0 FMUL R28, R28, 0.25 ;  /* 0x3e8000001c1c0820 */ /* 0x000fe20000400000 */
[----:B------:R-:W-:Y:S01]  /*4dc0*/  LOP3.LUT R5, R5, 0xf80, RZ, 0xc0, !PT ;  /* 0x00000f8005057812 */ /* 0x000fe200078ec0ff */
[----:B------:R-:W-:Y:S01]  /*4dd0*/  @!P4 FMUL R22, R22, 16777216 ;  /* 0x4b8000001616c820 */ /* 0x000fe20000400000 */
[----:B------:R-:W-:Y:S01]  /*4de0*/  @!P4 FMUL R24, R24, 16777216 ;  /* 0x4b8000001818c820 */ /* 0x000fe20000400000 */
[----:B------:R-:W-:-:S02]  /*4df0*/  IMAD R6, R8, 0x200, R7 ;  /* 0x0000020008067824 */ /* 0x000fc400078e0207 */
[----:B------:R-:W-:Y:S01]  /*4e00*/  @!P4 FMUL R26, R26, 16777216 ;  /* 0x4b8000001a1ac820 */ /* 0x000fe20000400000 */
[----:B------:R-:W-:Y:S02]  /*4e10*/  IMAD R10, R10, -0x8, R7 ;  /* 0xfffffff80a0a7824 */ /* 0x000fe400078e0207 */
[----:B------:R-:W-:Y:S01]  /*4e20*/  @!P4 FMUL R28, R28, 16777216 ;  /* 0x4b8000001c1cc820 */ /* 0x000fe20000400000 */
[----:B------:R-:W-:Y:S01]  /*4e30*/  IMAD.IADD R21, R5, 0x1, R6 ;  /* 0x0000000105157824 */ /* 0x000fe200078e0206 */
[----:B------:R-:W-:Y:S01]  /*4e40*/  FSEL R6, RZ, -23, P3 ;  /* 0xc1b80000ff067808 */ /* 0x000fe20001800000 */
[----:B0-----:R-:W-:Y:S01]  /*4e50*/  UIMAD UR4, UR9, UR4, URZ ;  /* 0x00000004090472a4 */ /* 0x001fe2000f8e02ff */
[----:B---3--:R-:W-:-:S03]  /*4e60*/  PRMT R36, R36, 0x6540, R37 ;  /* 0x0000654024247816 */ /* 0x008fc60000000025 */
[----:B------:R-:W-:Y:S01]  /*4e70*/  USHF.L.U32 UR7, UR4, 0x1, URZ ;  /* 0x0000000104077899 */ /* 0x000fe200080006ff */
[----:B------:R-:W-:Y:S01]  /*4e80*/  BAR.SYNC.DEFER_BLOCKING 0x0 ;  /* 0x0000000000007b1d */ /* 0x000fe20000010000 */
[----:B--2---:R-:W-:-:S04]  /*4e90*/  IMAD.MOV.U32 R11, RZ, RZ, R4 ;  /* 0x000000ffff0b7224 */ /* 0x004fc800078e0004 */
[C---:B------:R-:W-:Y:S01]  /*4ea0*/  FMUL R4, R11.reuse, 8388608 ;  /* 0x4b0000000b047820 */ /* 0x040fe20000400000 */
[C---:B------:R-:W-:Y:S02]  /*4eb0*/  FSETP.GT.AND P1, PT, |R11|.reuse, 8.50705917302346158658e+37, PT ;  /* 0x7e8000000b00780b */ /* 0x040fe40003f24200 */
[C---:B------:R-:W-:Y:S02]  /*4ec0*/  FSETP.GEU.AND P5, PT, |R11|.reuse, 1.175494350822287508e-38, PT ;  /* 0x008000000b00780b */ /* 0x040fe40003fae200 */
[----:B------:R-:W-:-:S04]  /*4ed0*/  FSETP.GEU.AND P2, PT, R11, 1.175494350822287508e-38, PT ;  /* 0x008000000b00780b */ /* 0x000fc80003f4e000 */
[----:B------:R-:W-:Y:S01]  /*4ee0*/  FSEL R34, R4, R11, !P2 ;  /* 0x0000000b04227208 */ /* 0x000fe20005000000 */
[----:B------:R-:W-:-:S04]  /*4ef0*/  IMAD.SHL.U32 R4, R3, 0x4, RZ ;  /* 0x0000000403047824 */ /* 0x000fc800078e00ff */
[----:B------:R-:W-:Y:S01]  /*4f00*/  @P1 FMUL R11, R11, 0.25 ;  /* 0x3e8000000b0b1820 */ /* 0x000fe20000400000 */
[----:B------:R-:W-:Y:S01]  /*4f10*/  LOP3.LUT R5, R4, 0x3c0, RZ, 0xc0, !PT ;  /* 0x000003c004057812 */ /* 0x000fe200078ec0ff */
[----:B------:R-:W-:Y:S01]  /*4f20*/  FMUL R4, R125, 8388608 ;  /* 0x4b0000007d047820 */ /* 0x000fe20000400000 */
[----:B------:R-:W-:Y:S01]  /*4f30*/  @P1 FMUL R33, R33, 0.25 ;  /* 0x3e80000021211820 */ /* 0x000fe20000400000 */
[----:B------:R-:W-:Y:S01]  /*4f40*/  @!P5 FMUL R11, R11, 16777216 ;  /* 0x4b8000000b0bd820 */ /* 0x000fe20000400000 */
[----:B------:R-:W-:Y:S01]  /*4f50*/  @P1 FMUL R48, R48, 0.25 ;  /* 0x3e80000030301820 */ /* 0x000fe20000400000 */
[----:B------:R-:W-:Y:S01]  /*4f60*/  IMAD.IADD R9, R5, 0x1, R10 ;  /* 0x0000000105097824 */ /* 0x000fe200078e020a */
[----:B------:R-:W-:Y:S01]  /*4f70*/  FSEL R35, R4, R125, !P3 ;  /* 0x0000007d04237208 */ /* 0x000fe20005800000 */
[----:B------:R0:W1:Y:S01]  /*4f80*/  MUFU.RCP R18, R11 ;  /* 0x0000000b00127308 */ /* 0x0000620000001000 */
[----:B------:R-:W-:Y:S02]  /*4f90*/  VIADD R5, R34, 0xc0cafb0d ;  /* 0xc0cafb0d22057836 */ /* 0x000fe40000000000 */
[----:B------:R-:W-:Y:S01]  /*4fa0*/  @P0 FMUL R125, R125, 0.25 ;  /* 0x3e8000007d7d0820 */ /* 0x000fe20000400000 */
[----:B------:R-:W-:Y:S01]  /*4fb0*/  @!P5 FMUL R33, R33, 16777216 ;  /* 0x4b8000002121d820 */ /* 0x000fe20000400000 */
[----:B------:R-:W-:-:S02]  /*4fc0*/  VIADD R7, R35, 0xc0cafb0d ;  /* 0xc0cafb0d23077836 */ /* 0x000fc40000000000 */
[----:B------:R-:W-:Y:S01]  /*4fd0*/  @!P5 FMUL R48, R48, 16777216 ;  /* 0x4b8000003030d820 */ /* 0x000fe20000400000 */
[----:B------:R-:W-:Y:S01]  /*4fe0*/  LOP3.LUT R5, R5, 0xff800000, RZ, 0xc0, !PT ;  /* 0xff80000005057812 */ /* 0x000fe200078ec0ff */
[----:B------:R-:W-:Y:S01]  /*4ff0*/  @!P4 FMUL R125, R125, 16777216 ;  /* 0x4b8000007d7dc820 */ /* 0x000fe20000400000 */
[----:B------:R-:W-:Y:S01]  /*5000*/  FSEL R4, RZ, -23, P2 ;  /* 0xc1b80000ff047808 */ /* 0x000fe20001000000 */
[----:B------:R-:W-:Y:S01]  /*5010*/  @P1 FMUL R29, R29, 0.25 ;  /* 0x3e8000001d1d1820 */ /* 0x000fe20000400000 */
[----:B------:R-:W-:Y:S01]  /*5020*/  LOP3.LUT R10, R7, 0xff800000, RZ, 0xc0, !PT ;  /* 0xff800000070a7812 */ /* 0x000fe200078ec0ff */
[----:B------:R-:W2:Y:S01]  /*5030*/  MUFU.RCP R15, R125 ;  /* 0x0000007d000f7308 */ /* 0x000ea20000001000 */
[----:B------:R-:W-:Y:S01]  /*5040*/  I2FP.F32.S32 R7, R5 ;  /* 0x0000000500077245 */ /* 0x000fe20000201400 */
[----:B------:R-:W-:Y:S01]  /*5050*/  IMAD.IADD R5, R34, 0x1, -R5 ;  /* 0x0000000122057824 */ /* 0x000fe200078e0a05 */
[----:B0-----:R-:W-:Y:S01]  /*5060*/  I2FP.F32.S32 R11, R10 ;  /* 0x0000000a000b7245 */ /* 0x001fe20000201400 */
[----:B------:R-:W-:Y:S01]  /*5070*/  @P1 FMUL R49, R49, 0.25 ;  /* 0x3e80000031311820 */ /* 0x000fe20000400000 */
[----:B------:R-:W-:Y:S01]  /*5080*/  LEA.HI R8, R8, R9, RZ, 0x1f ;  /* 0x0000000908087211 */ /* 0x000fe200078ff8ff */
[C---:B-1----:R-:W-:Y:S01]  /*5090*/  FMUL R13, R18.reuse, R33 ;  /* 0x00000021120d7220 */ /* 0x042fe20000400000 */
[----:B------:R-:W-:Y:S01]  /*50a0*/  FMUL R14, R18, R48 ;  /* 0x00000030120e7220 */ /* 0x000fe20000400000 */
[----:B------:R-:W-:Y:S01]  /*50b0*/  FFMA.FTZ R12, R11, 1.1920928955078125e-07, R6 ;  /* 0x340000000b0c7823 */ /* 0x000fe20000010006 */
[----:B------:R-:W-:-:S02]  /*50c0*/  IMAD.IADD R6, R35, 0x1, -R10 ;  /* 0x0000000123067824 */ /* 0x000fc400078e0a0a */
[----:B------:R-:W-:Y:S01]  /*50d0*/  FFMA.FTZ R9, R7, 1.1920928955078125e-07, R4 ;  /* 0x3400000007097823 */ /* 0x000fe20000010004 */
[----:B------:R-:W-:Y:S01]  /*50e0*/  IMAD.MOV.U32 R7, RZ, RZ, 0x3dc6b27f ;  /* 0x3dc6b27fff077424 */ /* 0x000fe200078e00ff */
[----:B------:R-:W-:Y:S01]  /*50f0*/  F2FP.BF16.F32.PACK_AB R4, R13, R14 ;  /* 0x0000000e0d04723e */ /* 0x000fe200000010ff */
[----:B------:R-:W-:Y:S01]  /*5100*/  FADD R10, R5, -1 ;  /* 0xbf800000050a7421 */ /* 0x000fe20000000000 */
[----:B------:R-:W-:Y:S01]  /*5110*/  FADD R13, R6, -1 ;  /* 0xbf800000060d7421 */ /* 0x000fe20000000000 */
[----:B------:R-:W-:Y:S01]  /*5120*/  @!P5 FMUL R29, R29, 16777216 ;  /* 0x4b8000001d1dd820 */ /* 0x000fe20000400000 */
[----:B------:R-:W-:Y:S01]  /*5130*/  @!P5 FMUL R49, R49, 16777216 ;  /* 0x4b8000003131d820 */ /* 0x000fe20000400000 */
[-C--:B------:R-:W-:Y:S01]  /*5140*/  FFMA.FTZ R5, R10, R7.reuse, -0.16845393180847167969 ;  /* 0xbe2c7f300a057423 */ /* 0x080fe20000010007 */
[C---:B------:R-:W-:Y:S01]  /*5150*/  FFMA.FTZ R6, R13.reuse, R7, -0.16845393180847167969 ;  /* 0xbe2c7f300d067423 */ /* 0x040fe20000010007 */
[C---:B------:R-:W-:Y:S01]  /*5160*/  FMUL R11, R18.reuse, R29 ;  /* 0x0000001d120b7220 */ /* 0x040fe20000400000 */
[----:B------:R-:W-:Y:S01]  /*5170*/  FMUL R14, R18, R49 ;  /* 0x00000031120e7220 */ /* 0x000fe20000400000 */
[C---:B------:R-:W-:Y:S01]  /*5180*/  FFMA.FTZ R5, R10.reuse, R5, 0.1716887056827545166 ;  /* 0x3e2fcf2a0a057423 */ /* 0x040fe20000010005 */
[----:B------:R-:W-:Y:S01]  /*5190*/  FFMA.FTZ R6, R13, R6, 0.1716887056827545166 ;  /* 0x3e2fcf2a0d067423 */ /* 0x000fe20000010006 */
[C---:B--2---:R-:W-:Y:S01]  /*51a0*/  FMUL R16, R15.reuse, R20 ;  /* 0x000000140f107220 */ /* 0x044fe20000400000 */
[C---:B------:R-:W-:Y:S01]  /*51b0*/  FMUL R17, R15.reuse, R30 ;  /* 0x0000001e0f117220 */ /* 0x040fe20000400000 */
[----:B------:R-:W-:Y:S01]  /*51c0*/  FMUL R20, R15, R50 ;  /* 0x000000320f147220 */ /* 0x000fe20000400000 */
[C---:B------:R-:W-:Y:S01]  /*51d0*/  FFMA.FTZ R7, R10.reuse, R5, -0.17900948226451873779 ;  /* 0xbe374e430a077423 */ /* 0x040fe20000010005 */
[----:B------:R-:W-:Y:S01]  /*51e0*/  FFMA.FTZ R6, R13, R6, -0.17900948226451873779 ;  /* 0xbe374e430d067423 */ /* 0x000fe20000010006 */
[----:B------:R-:W-:Y:S01]  /*51f0*/  FMUL R19, R15, R51 ;  /* 0x000000330f137220 */ /* 0x000fe20000400000 */
[----:B------:R-:W-:Y:S01]  /*5200*/  F2FP.BF16.F32.PACK_AB R5, R11, R14 ;  /* 0x0000000e0b05723e */ /* 0x000fe200000010ff */
[----:B------:R-:W-:Y:S01]  /*5210*/  FFMA.FTZ R11, R10, R7, 0.20512372255325317383 ;  /* 0x3e520bf40a0b7423 */ /* 0x000fe20000010007 */
[----:B------:R-:W-:Y:S01]  /*5220*/  FFMA.FTZ R14, R13, R6, 0.20512372255325317383 ;  /* 0x3e520bf40d0e7423 */ /* 0x000fe20000010006 */
[----:B------:R-:W-:Y:S01]  /*5230*/  F2FP.BF16.F32.PACK_AB R6, R17, R20 ;  /* 0x000000141106723e */ /* 0x000fe200000010ff */
[----:B------:R-:W0:Y:S01]  /*5240*/  LDC R30, c[0x0][0x3e8] ;  /* 0x0000fa00ff1e7b82 */ /* 0x000e220000000800 */
[----:B------:R-:W-:Y:S01]  /*5250*/  F2FP.BF16.F32.PACK_AB R7, R16, R19 ;  /* 0x000000131007723e */ /* 0x000fe200000010ff */
[C---:B------:R-:W-:Y:S01]  /*5260*/  FFMA.FTZ R11, R10.reuse, R11, -0.24046532809734344482 ;  /* 0xbe763c8b0a0b7423 */ /* 0x040fe2000001000b */
[----:B------:R-:W-:Y:S01]  /*5270*/  FFMA.FTZ R14, R13, R14, -0.24046532809734344482 ;  /* 0xbe763c8b0d0e7423 */ /* 0x000fe2000001000e */
[----:B------:R-:W-:Y:S01]  /*5280*/  LOP3.LUT R29, R3, 0x1ff, RZ, 0xc0, !PT ;  /* 0x000001ff031d7812 */ /* 0x000fe200078ec0ff */
[----:B------:R-:W-:Y:S01]  /*5290*/  @P1 FMUL R23, R23, 0.25 ;  /* 0x3e80000017171820 */ /* 0x000fe20000400000 */
[----:B------:R-:W-:Y:S01]  /*52a0*/  STSM.16.M88.4 [R21], R4 ;  /* 0x0000000415007844 */ /* 0x000fe20000000200 */
[C---:B------:R-:W-:Y:S01]  /*52b0*/  FFMA.FTZ R11, R10.reuse, R11, 0.28857114911079406738 ;  /* 0x3e93bf990a0b7423 */ /* 0x040fe2000001000b */
[----:B------:R-:W-:Y:S01]  /*52c0*/  FFMA.FTZ R14, R13, R14, 0.28857114911079406738 ;  /* 0x3e93bf990d0e7423 */ /* 0x000fe2000001000e */
[----:B------:R-:W-:Y:S01]  /*52d0*/  LEA R29, R29, UR6, 0x4 ;  /* 0x000000061d1d7c11 */ /* 0x000fe2000f8e20ff */
[----:B------:R-:W-:Y:S01]  /*52e0*/  BAR.SYNC.DEFER_BLOCKING 0x0 ;  /* 0x0000000000007b1d */ /* 0x000fe20000010000 */
[C---:B------:R-:W-:Y:S01]  /*52f0*/  FFMA.FTZ R11, R10.reuse, R11, -0.36067417263984680176 ;  /* 0xbeb8aa490a0b7423 */ /* 0x040fe2000001000b */
[----:B------:R-:W-:Y:S01]  /*5300*/  FFMA.FTZ R14, R13, R14, -0.36067417263984680176 ;  /* 0xbeb8aa490d0e7423 */ /* 0x000fe2000001000e */
[----:B------:R-:W-:Y:S01]  /*5310*/  @P1 FMUL R25, R25, 0.25 ;  /* 0x3e80000019191820 */ /* 0x000fe20000400000 */
[----:B------:R-:W-:Y:S01]  /*5320*/  @P1 FMUL R27, R27, 0.25 ;  /* 0x3e8000001b1b1820 */ /* 0x000fe20000400000 */
[----:B------:R-:W-:Y:S01]  /*5330*/  FFMA.FTZ R11, R10, R11, 0.48089820146560668945 ;  /* 0x3ef6384a0a0b7423 */ /* 0x000fe2000001000b */
[----:B------:R-:W-:-:S02]  /*5340*/  FFMA.FTZ R14, R13, R14, 0.48089820146560668945 ;  /* 0x3ef6384a0d0e7423 */ /* 0x000fc4000001000e */
[----:B------:R-:W1:Y:S01]  /*5350*/  LDC.64 R32, c[0x0][0x398] ;  /* 0x0000e600ff207b82 */ /* 0x000e620000000a00 */
[----:B------:R-:W-:Y:S01]  /*5360*/  @P1 FMUL R31, R31, 0.25 ;  /* 0x3e8000001f1f1820 */ /* 0x000fe20000400000 */
[C---:B------:R-:W-:Y:S01]  /*5370*/  FFMA.FTZ R11, R10.reuse, R11, -0.72134751081466674805 ;  /* 0xbf38aa3b0a0b7423 */ /* 0x040fe2000001000b */
[----:B------:R-:W-:Y:S01]  /*5380*/  FFMA.FTZ R14, R13, R14, -0.72134751081466674805 ;  /* 0xbf38aa3b0d0e7423 */ /* 0x000fe2000001000e */
[----:B------:R-:W-:Y:S01]  /*5390*/  ISETP.GE.U32.AND P2, PT, R35, 0x7f800000, PT ;  /* 0x7f8000002300780c */ /* 0x000fe20003f46070 */
[----:B------:R-:W-:Y:S01]  /*53a0*/  @!P5 FMUL R23, R23, 16777216 ;  /* 0x4b8000001717d820 */ /* 0x000fe20000400000 */
[C---:B------:R-:W-:Y:S01]  /*53b0*/  FMUL R11, R10.reuse, R11 ;  /* 0x0000000b0a0b7220 */ /* 0x040fe20000400000 */
[----:B------:R-:W-:Y:S01]  /*53c0*/  FMUL R14, R13, R14 ;  /* 0x0000000e0d0e7220 */ /* 0x000fe20000400000 */
[----:B------:R-:W-:Y:S01]  /*53d0*/  @!P5 FMUL R25, R25, 16777216 ;  /* 0x4b8000001919d820 */ /* 0x000fe20000400000 */
[----:B------:R-:W-:Y:S01]  /*53e0*/  @!P5 FMUL R27, R27, 16777216 ;  /* 0x4b8000001b1bd820 */ /* 0x000fe20000400000 */
[C---:B------:R-:W-:Y:S01]  /*53f0*/  FMUL R11, R10.reuse, R11 ;  /* 0x0000000b0a0b7220 */ /* 0x040fe20000400000 */
[----:B------:R-:W-:Y:S01]  /*5400*/  FMUL R14, R13, R14 ;  /* 0x0000000e0d0e7220 */ /* 0x000fe20000400000 */
[----:B------:R-:W-:Y:S01]  /*5410*/  @!P5 FMUL R31, R31, 16777216 ;  /* 0x4b8000001f1fd820 */ /* 0x000fe20000400000 */
[C---:B------:R-:W-:Y:S01]  /*5420*/  FMUL R16, R15.reuse, R22 ;  /* 0x000000160f107220 */ /* 0x040fe20000400000 */
[C---:B------:R-:W-:Y:S01]  /*5430*/  FMUL R17, R15.reuse, R24 ;  /* 0x000000180f117220 */ /* 0x040fe20000400000 */
[C---:B------:R-:W-:Y:S01]  /*5440*/  FMUL R19, R15.reuse, R26 ;  /* 0x0000001a0f137220 */ /* 0x040fe20000400000 */
[----:B------:R-:W-:Y:S01]  /*5450*/  FMUL R20, R15, R28 ;  /* 0x0000001c0f147220 */ /* 0x000fe20000400000 */
[----:B------:R-:W2:Y:S01]  /*5460*/  LDS.128 R4, [R29] ;  /* 0x000000001d047984 */ /* 0x000ea20000000c00 */
[----:B------:R-:W-:Y:S01]  /*5470*/  FFMA.FTZ R10, R10, 1.4426950216293334961, R11 ;  /* 0x3fb8aa3b0a0a7823 */ /* 0x000fe2000001000b */
[----:B------:R-:W-:Y:S01]  /*5480*/  FFMA.FTZ R13, R13, 1.4426950216293334961, R14 ;  /* 0x3fb8aa3b0d0d7823 */ /* 0x000fe2000001000e */
[----:B------:R-:W-:Y:S01]  /*5490*/  ISETP.GE.U32.AND P1, PT, R34, 0x7f800000, PT ;  /* 0x7f8000002200780c */ /* 0x000fe20003f26070 */
[C---:B------:R-:W-:Y:S01]  /*54a0*/  FMUL R11, R18.reuse, R23 ;  /* 0x00000017120b7220 */ /* 0x040fe20000400000 */
[C---:B------:R-:W-:Y:S01]  /*54b0*/  FMUL R14, R18.reuse, R25 ;  /* 0x00000019120e7220 */ /* 0x040fe20000400000 */
[C---:B------:R-:W-:Y:S01]  /*54c0*/  FMUL R22, R18.reuse, R27 ;  /* 0x0000001b12167220 */ /* 0x040fe20000400000 */
[----:B------:R-:W-:Y:S01]  /*54d0*/  FMUL R15, R18, R31 ;  /* 0x0000001f120f7220 */ /* 0x000fe20000400000 */
[----:B------:R-:W-:Y:S01]  /*54e0*/  FADD R9, R9, R10 ;  /* 0x0000000a09097221 */ /* 0x000fe20000000000 */
[----:B------:R-:W-:Y:S01]  /*54f0*/  IMAD R10, R36, UR5, RZ ;  /* 0x00000005240a7c24 */ /* 0x000fe2000f8e02ff */
[----:B------:R-:W-:Y:S01]  /*5500*/  SHF.R.U32.HI R23, RZ, 0x8, R3 ;  /* 0x00000008ff177819 */ /* 0x000fe20000011603 */
[----:B------:R-:W-:Y:S01]  /*5510*/  FADD R28, R12, R13 ;  /* 0x0000000d0c1c7221 */ /* 0x000fe20000000000 */
[----:B------:R-:W-:Y:S01]  /*5520*/  F2FP.BF16.F32.PACK_AB R24, R14, R15 ;  /* 0x0000000f0e18723e */ /* 0x000fe200000010ff */
[----:B------:R-:W-:Y:S01]  /*5530*/  IMAD.SHL.U32 R13, R10, 0x2, RZ ;  /* 0x000000020a0d7824 */ /* 0x000fe200078e00ff */
[----:B------:R-:W-:Y:S01]  /*5540*/  F2FP.BF16.F32.PACK_AB R25, R11, R22 ;  /* 0x000000160b19723e */ /* 0x000fe200000010ff */
[----:B------:R-:W-:Y:S01]  /*5550*/  @P2 IMAD.MOV.U32 R12, RZ, RZ, 0x7f800000 ;  /* 0x7f800000ff0c2424 */ /* 0x000fe200078e00ff */
[----:B------:R-:W-:Y:S01]  /*5560*/  F2FP.BF16.F32.PACK_AB R26, R17, R20 ;  /* 0x00000014111a723e */ /* 0x000fe200000010ff */
[----:B------:R-:W-:Y:S01]  /*5570*/  UIMAD.WIDE UR4, UR4, 0x2, URZ ;  /* 0x00000002040478a5 */ /* 0x000fe2000f8e02ff */
[----:B------:R-:W-:Y:S01]  /*5580*/  F2FP.BF16.F32.PACK_AB R27, R16, R19 ;  /* 0x00000013101b723e */ /* 0x000fe200000010ff */
[----:B------:R-:W-:Y:S01]  /*5590*/  BAR.SYNC.DEFER_BLOCKING 0x0 ;  /* 0x0000000000007b1d */ /* 0x000fe20000010000 */
[----:B------:R-:W-:Y:S01]  /*55a0*/  SGXT.U32 R23, R23, 0x1 ;  /* 0x000000011717781a */ /* 0x000fe20000000000 */
[----:B------:R-:W-:-:S02]  /*55b0*/  @P1 IMAD.MOV.U32 R18, RZ, RZ, 0x7f800000 ;  /* 0x7f800000ff121424 */ /* 0x000fc400078e00ff */
[----:B------:R-:W-:Y:S01]  /*55c0*/  @P2 FFMA.FTZ R28, R35, R12, +INF ;  /* 0x7f800000231c2423 */ /* 0x000fe2000001000c */
[----:B------:R-:W-:Y:S01]  /*55d0*/  IMAD.HI R10, R10, 0x2, RZ ;  /* 0x000000020a0a7827 */ /* 0x000fe200078e02ff */
[----:B-1----:R-:W-:-:S03]  /*55e0*/  IADD3 R32, P3, P4, R13, UR7, R32 ;  /* 0x000000070d207c10 */ /* 0x002fc6000fc7e020 */
[C---:B------:R-:W-:Y:S01]  /*55f0*/  @P1 FFMA.FTZ R9, R34.reuse, R18, +INF ;  /* 0x7f80000022091423 */ /* 0x040fe20000010012 */
[----:B------:R-:W-:Y:S01]  /*5600*/  FSETP.NEU.AND P0, PT, R34, RZ, PT ;  /* 0x000000ff2200720b */ /* 0x000fe20003f0d000 */
[----:B0-----:R-:W-:Y:S01]  /*5610*/  IMAD R12, R23, R30, RZ ;  /* 0x0000001e170c7224 */ /* 0x001fe200078e02ff */
[----:B------:R-:W-:Y:S01]  /*5620*/  IADD3.X R34, PT, PT, R10, UR5, R33, P3, P4 ;  /* 0x000000050a227c10 */ /* 0x000fe20009fe8421 */
[----:B------:R-:W0:Y:S01]  /*5630*/  LDCU UR4, c[0x0][0x3ec] ;  /* 0x00007d80ff0477ac */ /* 0x000e220008000800 */
[----:B------:R-:W-:Y:S01]  /*5640*/  FSETP.NEU.AND P1, PT, R35, RZ, PT ;  /* 0x000000ff2300720b */ /* 0x000fe20003f2d000 */
[----:B------:R-:W-:Y:S01]  /*5650*/  IMAD R13, R30, 0x2, R12 ;  /* 0x000000021e0d7824 */ /* 0x000fe200078e020c */
[----:B------:R-:W-:Y:S02]  /*5660*/  LEA R10, P2, R12, R32, 0x1 ;  /* 0x000000200c0a7211 */ /* 0x000fe400078408ff */
[----:B------:R-:W-:Y:S01]  /*5670*/  FSEL R9, R9, -INF , P0 ;  /* 0xff80000009097808 */ /* 0x000fe20000000000 */
[----:B------:R-:W-:Y:S01]  /*5680*/  IMAD R15, R30, 0x2, R13 ;  /* 0x000000021e0f7824 */ /* 0x000fe200078e020d */
[----:B------:R-:W-:-:S02]  /*5690*/  LEA.HI.X.SX32 R11, R12, R34, 0x1, P2 ;  /* 0x000000220c0b7211 */ /* 0x000fc400010f0eff */
[----:B------:R-:W-:Y:S01]  /*56a0*/  LEA R12, P2, R13, R32, 0x1 ;  /* 0x000000200d0c7211 */ /* 0x000fe200078408ff */
[C---:B------:R-:W-:Y:S01]  /*56b0*/  IMAD R17, R30.reuse, 0x2, R15 ;  /* 0x000000021e117824 */ /* 0x040fe200078e020f */
[----:B--2---:R-:W-:Y:S02]  /*56c0*/  PRMT R31, R5, 0x7632, R31 ;  /* 0x00007632051f7816 */ /* 0x004fe4000000001f */
[----:B------:R-:W-:Y:S01]  /*56d0*/  LEA.HI.X.SX32 R13, R13, R34, 0x1, P2 ;  /* 0x000000220d0d7211 */ /* 0x000fe200010f0eff */
[----:B------:R1:W-:Y:S01]  /*56e0*/  STSM.16.M88.4 [R21], R24 ;  /* 0x0000001815007844 */ /* 0x0003e20000000200 */
[----:B------:R-:W-:Y:S01]  /*56f0*/  BAR.SYNC.DEFER_BLOCKING 0x0 ;  /* 0x0000000000007b1d */ /* 0x000fe20000010000 */
[C---:B------:R-:W-:Y:S01]  /*5700*/  LEA R14, P2, R15.reuse, R32, 0x1 ;  /* 0x000000200f0e7211 */ /* 0x040fe200078408ff */
[----:B------:R-:W-:Y:S01]  /*5710*/  IMAD R18, R30, 0x2, R17 ;  /* 0x000000021e127824 */ /* 0x000fe200078e0211 */
[----:B------:R-:W-:Y:S01]  /*5720*/  PRMT R33, R6, 0x7632, R33 ;  /* 0x0000763206217816 */ /* 0x000fe20000000021 */
[----:B0-----:R-:W-:Y:S01]  /*5730*/  UIMAD UR4, UR9, UR4, URZ ;  /* 0x00000004090472a4 */ /* 0x001fe2000f8e02ff */
[----:B------:R-:W-:Y:S01]  /*5740*/  LEA.HI.X.SX32 R15, R15, R34, 0x1, P2 ;  /* 0x000000220f0f7211 */ /* 0x000fe200010f0eff */
[C---:B------:R-:W-:Y:S01]  /*5750*/  IMAD R19, R30.reuse, 0x2, R18 ;  /* 0x000000021e137824 */ /* 0x040fe200078e0212 */
[----:B------:R-:W-:Y:S01]  /*5760*/  LEA R16, P2, R17, R32, 0x1 ;  /* 0x0000002011107211 */ /* 0x000fe200078408ff */
[----:B------:R-:W-:Y:S01]  /*5770*/  USHF.L.U32 UR7, UR4, 0x2, URZ ;  /* 0x0000000204077899 */ /* 0x000fe200080006ff */
[----:B------:R-:W-:Y:S01]  /*5780*/  PRMT R35, R7, 0x7632, R35 ;  /* 0x0000763207237816 */ /* 0x000fe20000000023 */
[----:B------:R-:W-:Y:S01]  /*5790*/  IMAD R20, R30, 0x2, R19 ;  /* 0x000000021e147824 */ /* 0x000fe200078e0213 */
[----:B------:R-:W-:Y:S01]  /*57a0*/  LEA.HI.X.SX32 R17, R17, R34, 0x1, P2 ;  /* 0x0000002211117211 */ /* 0x000fe200010f0eff */
[----:B------:R-:W-:Y:S01]  /*57b0*/  UIMAD.WIDE UR4, UR4, 0x4, URZ ;  /* 0x00000004040478a5 */ /* 0x000fe2000f8e02ff */
[----:B-1----:R-:W-:Y:S01]  /*57c0*/  PRMT R27, R4, 0x7632, R27 ;  /* 0x00007632041b7816 */ /* 0x002fe2000000001b */
[----:B------:R-:W-:Y:S01]  /*57d0*/  IMAD R21, R30, 0x2, R20 ;  /* 0x000000021e157824 */ /* 0x000fe200078e0214 */
[----:B------:R-:W-:-:S03]  /*57e0*/  LOP3.LUT P0, RZ, R3, 0x100, RZ, 0xc0, !PT ;  /* 0x0000010003ff7812 */ /* 0x000fc6000780c0ff */
[----:B------:R-:W-:-:S04]  /*57f0*/  IMAD R23, R30, 0x2, R21 ;  /* 0x000000021e177824 */ /* 0x000fc800078e0215 */
[C---:B------:R-:W-:Y:S01]  /*5800*/  IMAD R24, R30.reuse, 0x2, R23 ;  /* 0x000000021e187824 */ /* 0x040fe200078e0217 */
[C---:B------:R-:W-:Y:S01]  /*5810*/  LEA R22, P3, R23.reuse, R32, 0x1 ;  /* 0x0000002017167211 */ /* 0x040fe200078608ff */
[----:B------:R0:W-:Y:S02]  /*5820*/  STG.E.U16 desc[UR14][R10.64], R4 ;  /* 0x000000040a007986 */ /* 0x0001e4000c10150e */
[C---:B------:R-:W-:Y:S01]  /*5830*/  IMAD R25, R30.reuse, 0x2, R24 ;  /* 0x000000021e197824 */ /* 0x040fe200078e0218 */
[----:B------:R-:W-:Y:S01]  /*5840*/  LEA.HI.X.SX32 R23, R23, R34, 0x1, P3 ;  /* 0x0000002217177211 */ /* 0x000fe200018f0eff */
[----:B------:R1:W-:Y:S02]  /*5850*/  STG.E.U16 desc[UR14][R12.64], R5 ;  /* 0x000000050c007986 */ /* 0x0003e4000c10150e */
[----:B------:R-:W-:Y:S02]  /*5860*/  IMAD R26, R30, 0x2, R25 ;  /* 0x000000021e1a7824 */ /* 0x000fe400078e0219 */
[----:B------:R-:W-:Y:S04]  /*5870*/  STG.E.U16 desc[UR14][R14.64], R6 ;  /* 0x000000060e007986 */ /* 0x000fe8000c10150e */
[----:B------:R-:W2:Y:S01]  /*5880*/  LDS.128 R12, [R29] ;  /* 0x000000001d0c7984 */ /* 0x000ea20000000c00 */
[----:B0-----:R-:W-:-:S03]  /*5890*/  LEA R10, P2, R18, R32, 0x1 ;  /* 0x00000020120a7211 */ /* 0x001fc600078408ff */
[----:B------:R0:W-:Y:S01]  /*58a0*/  STG.E.U16 desc[UR14][R16.64], R7 ;  /* 0x0000000710007986 */ /* 0x0001e2000c10150e */
[----:B------:R-:W-:Y:S02]  /*58b0*/  LEA.HI.X.SX32 R11, R18, R34, 0x1, P2 ;  /* 0x00000022120b7211 */ /* 0x000fe400010f0eff */
[----:B------:R-:W-:-:S03]  /*58c0*/  LEA R4, P2, R19, R32, 0x1 ;  /* 0x0000002013047211 */ /* 0x000fc600078408ff */
[----:B------:R3:W-:Y:S01]  /*58d0*/  STG.E.U16 desc[UR14][R10.64], R27 ;  /* 0x0000001b0a007986 */ /* 0x0007e2000c10150e */
[----:B-1----:R-:W-:Y:S02]  /*58e0*/  LEA.HI.X.SX32 R5, R19, R34, 0x1, P2 ;  /* 0x0000002213057211 */ /* 0x002fe400010f0eff */
[----:B------:R-:W-:Y:S01]  /*58f0*/  LEA R18, P2, R20, R32, 0x1 ;  /* 0x0000002014127211 */ /* 0x000fe200078408ff */
[----:B0-----:R-:W-:-:S03]  /*5900*/  IMAD R17, R30, 0x2, R26 ;  /* 0x000000021e117824 */ /* 0x001fc600078e021a */
[----:B------:R-:W-:Y:S01]  /*5910*/  LEA.HI.X.SX32 R19, R20, R34, 0x1, P2 ;  /* 0x0000002214137211 */ /* 0x000fe200010f0eff */
[----:B------:R0:W-:Y:S01]  /*5920*/  STG.E.U16 desc[UR14][R4.64], R31 ;  /* 0x0000001f04007986 */ /* 0x0001e2000c10150e */
[----:B------:R-:W-:Y:S01]  /*5930*/  LEA R20, P2, R21, R32, 0x1 ;  /* 0x0000002015147211 */ /* 0x000fe200078408ff */
[----:B---3--:R-:W-:-:S03]  /*5940*/  IMAD R27, R30, 0x2, R17 ;  /* 0x000000021e1b7824 */ /* 0x008fc600078e0211 */
[----:B------:R-:W-:Y:S01]  /*5950*/  LEA.HI.X.SX32 R21, R21, R34, 0x1, P2 ;  /* 0x0000002215157211 */ /* 0x000fe200010f0eff */
[----:B------:R1:W-:Y:S01]  /*5960*/  STG.E.U16 desc[UR14][R18.64], R33 ;  /* 0x0000002112007986 */ /* 0x0003e2000c10150e */
[-C--:B------:R-:W-:Y:S01]  /*5970*/  LEA R6, P2, R24, R32.reuse, 0x1 ;  /* 0x0000002018067211 */ /* 0x080fe200078408ff */
[----:B------:R-:W-:Y:S01]  /*5980*/  IMAD R29, R30, 0x2, R27 ;  /* 0x000000021e1d7824 */ /* 0x000fe200078e021b */
[C---:B------:R-:W-:Y:S01]  /*5990*/  LEA R10, P3, R25.reuse, R32, 0x1 ;  /* 0x00000020190a7211 */ /* 0x040fe200078608ff */
[----:B------:R3:W-:Y:S01]  /*59a0*/  STG.E.U16 desc[UR14][R20.64], R35 ;  /* 0x0000002314007986 */ /* 0x0007e2000c10150e */
[----:B------:R-:W-:Y:S01]  /*59b0*/  LEA.HI.X.SX32 R7, R24, R34, 0x1, P2 ;  /* 0x0000002218077211 */ /* 0x000fe200010f0eff */
[----:B------:R-:W-:Y:S01]  /*59c0*/  IMAD R30, R30, 0x2, R29 ;  /* 0x000000021e1e7824 */ /* 0x000fe200078e021d */
[----:B0-----:R-:W-:Y:S02]  /*59d0*/  LEA R4, P4, R26, R32, 0x1 ;  /* 0x000000201a047211 */ /* 0x001fe400078808ff */
[----:B------:R-:W-:-:S02]  /*59e0*/  LEA.HI.X.SX32 R11, R25, R34, 0x1, P3 ;  /* 0x00000022190b7211 */ /* 0x000fc400018f0eff */
[----:B------:R-:W-:Y:S02]  /*59f0*/  LEA R16, P2, R17, R32, 0x1 ;  /* 0x0000002011107211 */ /* 0x000fe400078408ff */
[----:B------:R-:W-:Y:S02]  /*5a00*/  LEA.HI.X.SX32 R5, R26, R34, 0x1, P4 ;  /* 0x000000221a057211 */ /* 0x000fe400020f0eff */
[-C--:B-1----:R-:W-:Y:S01]  /*5a10*/  LEA R18, P3, R27, R32.reuse, 0x1 ;  /* 0x000000201b127211 */ /* 0x082fe200078608ff */
[----:B--2---:R0:W-:Y:S01]  /*5a20*/  STG.E.U16 desc[UR14][R22.64], R12 ;  /* 0x0000000c16007986 */ /* 0x0041e2000c10150e */
[-C--:B------:R-:W-:Y:S02]  /*5a30*/  LEA R24, P4, R29, R32.reuse, 0x1 ;  /* 0x000000201d187211 */ /* 0x080fe400078808ff */
[----:B------:R-:W-:Y:S01]  /*5a40*/  LEA R26, P5, R30, R32, 0x1 ;  /* 0x000000201e1a7211 */ /* 0x000fe200078a08ff */
[----:B------:R1:W-:Y:S01]  /*5a50*/  STG.E.U16 desc[UR14][R6.64], R13 ;  /* 0x0000000d06007986 */ /* 0x0003e2000c10150e */
[----:B------:R-:W-:-:S02]  /*5a60*/  LEA.HI.X.SX32 R17, R17, R34, 0x1, P2 ;  /* 0x0000002211117211 */ /* 0x000fc400010f0eff */
[-C--:B------:R-:W-:Y:S01]  /*5a70*/  LEA.HI.X.SX32 R19, R27, R34.reuse, 0x1, P3 ;  /* 0x000000221b137211 */ /* 0x080fe200018f0eff */
[----:B------:R2:W-:Y:S01]  /*5a80*/  STG.E.U16 desc[UR14][R10.64], R14 ;  /* 0x0000000e0a007986 */ /* 0x0005e2000c10150e */
[----:B---3--:R-:W-:Y:S02]  /*5a90*/  PRMT R21, R13, 0x7632, R21 ;  /* 0x000076320d157816 */ /* 0x008fe40000000015 */
[-C--:B------:R-:W-:Y:S01]  /*5aa0*/  LEA.HI.X.SX32 R25, R29, R34.reuse, 0x1, P4 ;  /* 0x000000221d197211 */ /* 0x080fe200020f0eff */
[----:B------:R3:W-:Y:S01]  /*5ab0*/  STG.E.U16 desc[UR14][R4.64], R15 ;  /* 0x0000000f04007986 */ /* 0x0007e2000c10150e */
[----:B0-----:R-:W-:Y:S02]  /*5ac0*/  PRMT R23, R14, 0x7632, R23 ;  /* 0x000076320e177816 */ /* 0x001fe40000000017 */
[----:B------:R-:W-:Y:S01]  /*5ad0*/  LEA.HI.X.SX32 R27, R30, R34, 0x1, P5 ;  /* 0x000000221e1b7211 */ /* 0x000fe200028f0eff */
[----:B-1----:R-:W-:Y:S01]  /*5ae0*/  FFMA R6, R9, 0.69314718246459960938, R0 ;  /* 0x3f31721809067823 */ /* 0x002fe20000000000 */
[----:B------:R-:W-:Y:S01]  /*5af0*/  PRMT R29, R15, 0x7632, R29 ;  /* 0x000076320f1d7816 */ /* 0x000fe2000000001d */
[----:B------:R-:W-:Y:S01]  /*5b00*/  IMAD.SHL.U32 R0, R3, 0x2, RZ ;  /* 0x0000000203007824 */ /* 0x000fe200078e00ff */
[----:B------:R-:W-:Y:S01]  /*5b10*/  FSEL R7, R28, -INF , P1 ;  /* 0xff8000001c077808 */ /* 0x000fe20000800000 */
[----:B------:R-:W0:Y:S01]  /*5b20*/  LDC.64 R30, c[0x0][0x3a0] ;  /* 0x0000e800ff1e7b82 */ /* 0x000e220000000a00 */
[----:B--2---:R-:W-:Y:S01]  /*5b30*/  PRMT R11, R12, 0x7632, R11 ;  /* 0x000076320c0b7816 */ /* 0x004fe2000000000b */
[----:B------:R-:W-:-:S02]  /*5b40*/  IMAD.SHL.U32 R3, R36, 0x4, RZ ;  /* 0x0000000424037824 */ /* 0x000fc400078e00ff */
[----:B------:R-:W-:Y:S01]  /*5b50*/  FFMA R7, R7, 0.69314718246459960938, R2 ;  /* 0x3f31721807077823 */ /* 0x000fe20000000002 */
[----:B---3--:R-:W-:Y:S01]  /*5b60*/  LOP3.LUT R4, R0, 0x3f8, RZ, 0xc0, !PT ;  /* 0x000003f800047812 */ /* 0x008fe200078ec0ff */
[----:B------:R1:W-:Y:S01]  /*5b70*/  STG.E.U16 desc[UR14][R16.64], R11 ;  /* 0x0000000b10007986 */ /* 0x0003e2000c10150e */
[----:B------:R-:W-:-:S03]  /*5b80*/  IMAD.HI R0, R36, 0x4, RZ ;  /* 0x0000000424007827 */ /* 0x000fc600078e02ff */
[----:B------:R1:W-:Y:S04]  /*5b90*/  STG.E.U16 desc[UR14][R18.64], R21 ;  /* 0x0000001512007986 */ /* 0x0003e8000c10150e */
[----:B------:R1:W-:Y:S04]  /*5ba0*/  STG.E.U16 desc[UR14][R24.64], R23 ;  /* 0x0000001718007986 */ /* 0x0003e8000c10150e */
[----:B------:R1:W-:Y:S01]  /*5bb0*/  STG.E.U16 desc[UR14][R26.64], R29 ;  /* 0x0000001d1a007986 */ /* 0x0003e2000c10150e */
[----:B------:R-:W-:Y:S01]  /*5bc0*/  BAR.SYNC.DEFER_BLOCKING 0x0 ;  /* 0x0000000000007b1d */ /* 0x000fe20000010000 */
[----:B0-----:R-:W-:-:S04]  /*5bd0*/  IADD3 R2, P1, P2, R3, UR7, R30 ;  /* 0x0000000703027c10 */ /* 0x001fc8000fa3e01e */
[----:B------:R-:W-:Y:S01]  /*5be0*/  IADD3.X R3, PT, PT, R0, UR5, R31, P1, P2 ;  /* 0x0000000500037c10 */ /* 0x000fe20008fe441f */
[----:B------:R1:W-:Y:S02]  /*5bf0*/  STS.64 [R4+UR6], R6 ;  /* 0x0000000604007988 */ /* 0x0003e40008000a06 */
[----:B------:R-:W-:Y:S06]  /*5c00*/  BAR.SYNC.DEFER_BLOCKING 0x0 ;  /* 0x0000000000007b1d */ /* 0x000fec0000010000 */
[----:B------:R-:W-:Y:S05]  /*5c10*/  @P0 EXIT ;  /* 0x000000000000094d */ /* 0x000fea0003800000 */
[----:B------:R-:W0:Y:S04]  /*5c20*/  LDS R5, [R8] ;  /* 0x0000000008057984 */ /* 0x000e280000000800 */
[----:B0-----:R-:W-:Y:S01]  /*5c30*/  STG.E desc[UR14][R2.64], R5 ;  /* 0x0000000502007986 */ /* 0x001fe2000c10190e */
[----:B------:R-:W-:Y:S05]  /*5c40*/  EXIT ;  /* 0x000000000000794d */ /* 0x000fea0003800000 */
.L_x_2:
[----:B------:R-:W-:-:S00]  /*5c50*/  BRA `(.L_x_2) ;  /* 0xfffffffc00fc7947 */ /* 0x000fc0000383ffff */
[----:B------:R-:W-:-:S00]  /*5c60*/  NOP ;  /* 0x0000000000007918 */ /* 0x000fc00000000000 */
        /* <DEDUP_REMOVED lines=9> */
.L_x_3:


//--------------------- .nv.global.init           --------------------------
	.section	.nv.global.init,"aw",@progbits
.nv.global.init:
	.type		_$_str,@object
	.size		_$_str,(.L_0 - _$_str)
_$_str:
        /*0000*/ 	.byte	0x5f, 0x5f, 0x43, 0x55, 0x44, 0x41, 0x5f, 0x46, 0x54, 0x5a, 0x00
.L_0:


//--------------------- .nv.shared.attn_fwd       --------------------------
	.section	.nv.shared.attn_fwd,"aw",@nobits
	.sectionflags	@""
	.align	16
	.zero		1024


//--------------------- .nv.shared.reserved.0     --------------------------
	.section	.nv.shared.reserved.0,"aw",@nobits
	.weak		__nv_reservedSMEM_offset_0_alias
	.size		__nv_reservedSMEM_offset_0_alias, 0, 64
	.other		__nv_reservedSMEM_offset_0_alias,@"STO_CUDA_RESERVED_SHARED STV_DEFAULT"
__nv_reservedSMEM_offset_0_alias:
	.zero		0
	.zero		64


//--------------------- .nv.constant0.attn_fwd    --------------------------
	.section	.nv.constant0.attn_fwd,"a",@progbits
	.sectionflags	@""
	.align	4
.nv.constant0.attn_fwd:
	.zero		1032


//--------------------- SYMBOLS --------------------------

	.type		.nv.reservedSmem.offset0,@object
	.size		.nv.reservedSmem.offset0,0x4
	.type		.nv.reservedSmem.cap,@object
	.size		.nv.reservedSmem.cap,0x4
